//
// Generated by NVIDIA NVVM Compiler
//
// Compiler Build ID: CL-36424714
// Cuda compilation tools, release 13.0, V13.0.88
// Based on NVVM 20.0.0
//

.version 9.0
.target sm_100
.address_size 64

	// .globl	_Z20findNearestCentroidsPKfS0_Pjiii
.shared .align 4 .b8 _ZZ15computeDistancePKfS0_iE15shared_distance[512];
.extern .shared .align 16 .b8 shared_mem[];

.visible .entry _Z20findNearestCentroidsPKfS0_Pjiii(
	.param .u64 .ptr .align 1 _Z20findNearestCentroidsPKfS0_Pjiii_param_0,
	.param .u64 .ptr .align 1 _Z20findNearestCentroidsPKfS0_Pjiii_param_1,
	.param .u64 .ptr .align 1 _Z20findNearestCentroidsPKfS0_Pjiii_param_2,
	.param .u32 _Z20findNearestCentroidsPKfS0_Pjiii_param_3,
	.param .u32 _Z20findNearestCentroidsPKfS0_Pjiii_param_4,
	.param .u32 _Z20findNearestCentroidsPKfS0_Pjiii_param_5
)
{
	.reg .pred 	%p<17>;
	.reg .b32 	%r<47>;
	.reg .b32 	%f<49>;
	.reg .b64 	%rd<60>;

	ld.param.u64 	%rd11, [_Z20findNearestCentroidsPKfS0_Pjiii_param_0];
	ld.param.u64 	%rd12, [_Z20findNearestCentroidsPKfS0_Pjiii_param_1];
	ld.param.u64 	%rd10, [_Z20findNearestCentroidsPKfS0_Pjiii_param_2];
	ld.param.u32 	%r22, [_Z20findNearestCentroidsPKfS0_Pjiii_param_3];
	ld.param.u32 	%r20, [_Z20findNearestCentroidsPKfS0_Pjiii_param_4];
	ld.param.u32 	%r21, [_Z20findNearestCentroidsPKfS0_Pjiii_param_5];
	cvta.to.global.u64 	%rd1, %rd12;
	cvta.to.global.u64 	%rd2, %rd11;
	mov.u32 	%r23, %ctaid.x;
	mov.u32 	%r1, %ntid.x;
	mov.u32 	%r2, %tid.x;
	mad.lo.s32 	%r3, %r23, %r1, %r2;
	setp.ge.s32 	%p1, %r3, %r22;
	@%p1 bra 	$L__BB0_18;
	setp.lt.s32 	%p2, %r20, 1;
	mov.b32 	%r46, 0;
	@%p2 bra 	$L__BB0_16;
	mul.lo.s32 	%r26, %r21, %r3;
	cvt.s64.s32 	%rd3, %r26;
	shl.b32 	%r27, %r2, 2;
	mov.u32 	%r28, _ZZ15computeDistancePKfS0_iE15shared_distance;
	add.s32 	%r4, %r28, %r27;
	add.s32 	%r5, %r2, %r1;
	max.s32 	%r29, %r21, %r5;
	setp.lt.s32 	%p3, %r5, %r21;
	selp.u32 	%r30, 1, 0, %p3;
	add.s32 	%r31, %r5, %r30;
	sub.s32 	%r32, %r29, %r31;
	div.u32 	%r33, %r32, %r1;
	add.s32 	%r6, %r33, %r30;
	and.b32  	%r7, %r6, 3;
	cvt.u64.u32 	%rd4, %r2;
	add.s64 	%rd13, %rd4, %rd3;
	shl.b64 	%rd14, %rd13, 2;
	add.s64 	%rd5, %rd2, %rd14;
	cvt.u64.u32 	%rd6, %r5;
	add.s32 	%r8, %r5, %r1;
	cvt.u64.u32 	%rd7, %r8;
	mov.f32 	%f44, 0f7F7FFFFF;
	mov.b32 	%r41, 0;
	mov.u32 	%r46, %r41;
$L__BB0_3:
	setp.ge.s32 	%p4, %r2, %r21;
	mul.lo.s32 	%r34, %r41, %r21;
	cvt.s64.s32 	%rd8, %r34;
	mov.f32 	%f48, 0f00000000;
	@%p4 bra 	$L__BB0_10;
	setp.eq.s32 	%p5, %r7, 3;
	mov.f32 	%f48, 0f00000000;
	mov.u32 	%r43, %r2;
	@%p5 bra 	$L__BB0_8;
	setp.eq.s32 	%p6, %r7, 0;
	ld.global.f32 	%f15, [%rd5];
	add.s64 	%rd15, %rd4, %rd8;
	shl.b64 	%rd16, %rd15, 2;
	add.s64 	%rd17, %rd1, %rd16;
	ld.global.f32 	%f16, [%rd17];
	sub.f32 	%f17, %f15, %f16;
	fma.rn.f32 	%f48, %f17, %f17, 0f00000000;
	mov.u32 	%r43, %r5;
	@%p6 bra 	$L__BB0_8;
	setp.eq.s32 	%p7, %r7, 1;
	add.s64 	%rd18, %rd6, %rd3;
	shl.b64 	%rd19, %rd18, 2;
	add.s64 	%rd20, %rd2, %rd19;
	ld.global.f32 	%f18, [%rd20];
	add.s64 	%rd21, %rd6, %rd8;
	shl.b64 	%rd22, %rd21, 2;
	add.s64 	%rd23, %rd1, %rd22;
	ld.global.f32 	%f19, [%rd23];
	sub.f32 	%f20, %f18, %f19;
	fma.rn.f32 	%f48, %f20, %f20, %f48;
	mov.u32 	%r43, %r8;
	@%p7 bra 	$L__BB0_8;
	add.s32 	%r43, %r8, %r1;
	add.s64 	%rd24, %rd7, %rd3;
	shl.b64 	%rd25, %rd24, 2;
	add.s64 	%rd26, %rd2, %rd25;
	ld.global.f32 	%f21, [%rd26];
	add.s64 	%rd27, %rd7, %rd8;
	shl.b64 	%rd28, %rd27, 2;
	add.s64 	%rd29, %rd1, %rd28;
	ld.global.f32 	%f22, [%rd29];
	sub.f32 	%f23, %f21, %f22;
	fma.rn.f32 	%f48, %f23, %f23, %f48;
$L__BB0_8:
	setp.lt.u32 	%p8, %r6, 3;
	@%p8 bra 	$L__BB0_10;
$L__BB0_9:
	cvt.u64.u32 	%rd30, %r43;
	add.s64 	%rd31, %rd30, %rd3;
	shl.b64 	%rd32, %rd31, 2;
	add.s64 	%rd33, %rd2, %rd32;
	ld.global.f32 	%f24, [%rd33];
	add.s64 	%rd34, %rd30, %rd8;
	shl.b64 	%rd35, %rd34, 2;
	add.s64 	%rd36, %rd1, %rd35;
	ld.global.f32 	%f25, [%rd36];
	sub.f32 	%f26, %f24, %f25;
	fma.rn.f32 	%f27, %f26, %f26, %f48;
	add.s32 	%r35, %r43, %r1;
	cvt.u64.u32 	%rd37, %r35;
	add.s64 	%rd38, %rd37, %rd3;
	shl.b64 	%rd39, %rd38, 2;
	add.s64 	%rd40, %rd2, %rd39;
	ld.global.f32 	%f28, [%rd40];
	add.s64 	%rd41, %rd37, %rd8;
	shl.b64 	%rd42, %rd41, 2;
	add.s64 	%rd43, %rd1, %rd42;
	ld.global.f32 	%f29, [%rd43];
	sub.f32 	%f30, %f28, %f29;
	fma.rn.f32 	%f31, %f30, %f30, %f27;
	add.s32 	%r36, %r35, %r1;
	cvt.u64.u32 	%rd44, %r36;
	add.s64 	%rd45, %rd44, %rd3;
	shl.b64 	%rd46, %rd45, 2;
	add.s64 	%rd47, %rd2, %rd46;
	ld.global.f32 	%f32, [%rd47];
	add.s64 	%rd48, %rd44, %rd8;
	shl.b64 	%rd49, %rd48, 2;
	add.s64 	%rd50, %rd1, %rd49;
	ld.global.f32 	%f33, [%rd50];
	sub.f32 	%f34, %f32, %f33;
	fma.rn.f32 	%f35, %f34, %f34, %f31;
	add.s32 	%r37, %r36, %r1;
	cvt.u64.u32 	%rd51, %r37;
	add.s64 	%rd52, %rd51, %rd3;
	shl.b64 	%rd53, %rd52, 2;
	add.s64 	%rd54, %rd2, %rd53;
	ld.global.f32 	%f36, [%rd54];
	add.s64 	%rd55, %rd51, %rd8;
	shl.b64 	%rd56, %rd55, 2;
	add.s64 	%rd57, %rd1, %rd56;
	ld.global.f32 	%f37, [%rd57];
	sub.f32 	%f38, %f36, %f37;
	fma.rn.f32 	%f48, %f38, %f38, %f35;
	add.s32 	%r43, %r37, %r1;
	setp.lt.s32 	%p9, %r43, %r21;
	@%p9 bra 	$L__BB0_9;
$L__BB0_10:
	setp.lt.u32 	%p10, %r1, 2;
	st.shared.f32 	[%r4], %f48;
	bar.sync 	0;
	@%p10 bra 	$L__BB0_15;
	mov.u32 	%r45, %r1;
$L__BB0_12:
	shr.u32 	%r16, %r45, 1;
	setp.ge.u32 	%p11, %r2, %r16;
	@%p11 bra 	$L__BB0_14;
	shl.b32 	%r38, %r16, 2;
	add.s32 	%r39, %r4, %r38;
	ld.shared.f32 	%f39, [%r39];
	ld.shared.f32 	%f40, [%r4];
	add.f32 	%f41, %f39, %f40;
	st.shared.f32 	[%r4], %f41;
$L__BB0_14:
	bar.sync 	0;
	setp.gt.u32 	%p12, %r45, 3;
	mov.u32 	%r45, %r16;
	@%p12 bra 	$L__BB0_12;
$L__BB0_15:
	setp.eq.s32 	%p13, %r2, 0;
	ld.shared.f32 	%f42, [_ZZ15computeDistancePKfS0_iE15shared_distance];
	selp.f32 	%f43, %f42, %f48, %p13;
	setp.lt.f32 	%p14, %f43, %f44;
	selp.f32 	%f44, %f43, %f44, %p14;
	selp.b32 	%r46, %r41, %r46, %p14;
	add.s32 	%r41, %r41, 1;
	setp.ne.s32 	%p15, %r41, %r20;
	@%p15 bra 	$L__BB0_3;
$L__BB0_16:
	cvta.to.global.u64 	%rd58, %rd10;
	mul.wide.s32 	%rd59, %r3, 4;
	add.s64 	%rd9, %rd58, %rd59;
	ld.global.u32 	%r40, [%rd9];
	setp.eq.s32 	%p16, %r46, %r40;
	@%p16 bra 	$L__BB0_18;
	st.global.u32 	[%rd9], %r46;
$L__BB0_18:
	ret;

}
	// .globl	_Z13assign_pointsPfS_Pj6Params
.visible .entry _Z13assign_pointsPfS_Pj6Params(
	.param .u64 .ptr .align 1 _Z13assign_pointsPfS_Pj6Params_param_0,
	.param .u64 .ptr .align 1 _Z13assign_pointsPfS_Pj6Params_param_1,
	.param .u64 .ptr .align 1 _Z13assign_pointsPfS_Pj6Params_param_2,
	.param .align 4 .b8 _Z13assign_pointsPfS_Pj6Params_param_3[12]
)
{
	.reg .pred 	%p<66>;
	.reg .b32 	%r<293>;
	.reg .b32 	%f<179>;
	.reg .b64 	%rd<131>;

	ld.param.u32 	%r1, [_Z13assign_pointsPfS_Pj6Params_param_3];
	ld.param.u32 	%r2, [_Z13assign_pointsPfS_Pj6Params_param_3+4];
	ld.param.u32 	%r3, [_Z13assign_pointsPfS_Pj6Params_param_3+8];
	ld.param.u64 	%rd6, [_Z13assign_pointsPfS_Pj6Params_param_0];
	ld.param.u64 	%rd7, [_Z13assign_pointsPfS_Pj6Params_param_1];
	ld.param.u64 	%rd8, [_Z13assign_pointsPfS_Pj6Params_param_2];
	cvta.to.global.u64 	%rd1, %rd7;
	cvta.to.global.u64 	%rd2, %rd6;
	cvta.to.global.u64 	%rd3, %rd8;
	mov.u32 	%r97, %ctaid.x;
	mov.u32 	%r4, %ntid.x;
	mov.u32 	%r5, %tid.x;
	mad.lo.s32 	%r6, %r97, %r4, %r5;
	mul.lo.s32 	%r7, %r3, %r2;
	setp.ge.u32 	%p1, %r5, %r3;
	setp.eq.s32 	%p2, %r2, 0;
	or.pred  	%p3, %p1, %p2;
	@%p3 bra 	$L__BB1_16;
	and.b32  	%r8, %r2, 15;
	add.s32 	%r9, %r8, -1;
	and.b32  	%r10, %r2, 7;
	add.s32 	%r11, %r10, -1;
	and.b32  	%r12, %r2, -16;
	and.b32  	%r13, %r2, 3;
	mov.u32 	%r262, %r5;
$L__BB1_2:
	setp.lt.u32 	%p4, %r2, 16;
	mul.lo.s32 	%r15, %r262, %r2;
	mov.b32 	%r265, 0;
	@%p4 bra 	$L__BB1_5;
	mov.b32 	%r263, 0;
$L__BB1_4:
	.pragma "nounroll";
	add.s32 	%r100, %r263, %r15;
	mul.wide.u32 	%rd9, %r100, 4;
	add.s64 	%rd10, %rd1, %rd9;
	ld.global.f32 	%f19, [%rd10];
	shl.b32 	%r101, %r100, 2;
	mov.u32 	%r102, shared_mem;
	add.s32 	%r103, %r102, %r101;
	st.shared.f32 	[%r103], %f19;
	add.s32 	%r104, %r100, 1;
	mul.wide.u32 	%rd11, %r104, 4;
	add.s64 	%rd12, %rd1, %rd11;
	ld.global.f32 	%f20, [%rd12];
	st.shared.f32 	[%r103+4], %f20;
	add.s32 	%r105, %r100, 2;
	mul.wide.u32 	%rd13, %r105, 4;
	add.s64 	%rd14, %rd1, %rd13;
	ld.global.f32 	%f21, [%rd14];
	st.shared.f32 	[%r103+8], %f21;
	add.s32 	%r106, %r100, 3;
	mul.wide.u32 	%rd15, %r106, 4;
	add.s64 	%rd16, %rd1, %rd15;
	ld.global.f32 	%f22, [%rd16];
	st.shared.f32 	[%r103+12], %f22;
	add.s32 	%r107, %r100, 4;
	mul.wide.u32 	%rd17, %r107, 4;
	add.s64 	%rd18, %rd1, %rd17;
	ld.global.f32 	%f23, [%rd18];
	st.shared.f32 	[%r103+16], %f23;
	add.s32 	%r108, %r100, 5;
	mul.wide.u32 	%rd19, %r108, 4;
	add.s64 	%rd20, %rd1, %rd19;
	ld.global.f32 	%f24, [%rd20];
	st.shared.f32 	[%r103+20], %f24;
	add.s32 	%r109, %r100, 6;
	mul.wide.u32 	%rd21, %r109, 4;
	add.s64 	%rd22, %rd1, %rd21;
	ld.global.f32 	%f25, [%rd22];
	st.shared.f32 	[%r103+24], %f25;
	add.s32 	%r110, %r100, 7;
	mul.wide.u32 	%rd23, %r110, 4;
	add.s64 	%rd24, %rd1, %rd23;
	ld.global.f32 	%f26, [%rd24];
	st.shared.f32 	[%r103+28], %f26;
	add.s32 	%r111, %r100, 8;
	mul.wide.u32 	%rd25, %r111, 4;
	add.s64 	%rd26, %rd1, %rd25;
	ld.global.f32 	%f27, [%rd26];
	st.shared.f32 	[%r103+32], %f27;
	add.s32 	%r112, %r100, 9;
	mul.wide.u32 	%rd27, %r112, 4;
	add.s64 	%rd28, %rd1, %rd27;
	ld.global.f32 	%f28, [%rd28];
	st.shared.f32 	[%r103+36], %f28;
	add.s32 	%r113, %r100, 10;
	mul.wide.u32 	%rd29, %r113, 4;
	add.s64 	%rd30, %rd1, %rd29;
	ld.global.f32 	%f29, [%rd30];
	st.shared.f32 	[%r103+40], %f29;
	add.s32 	%r114, %r100, 11;
	mul.wide.u32 	%rd31, %r114, 4;
	add.s64 	%rd32, %rd1, %rd31;
	ld.global.f32 	%f30, [%rd32];
	st.shared.f32 	[%r103+44], %f30;
	add.s32 	%r115, %r100, 12;
	mul.wide.u32 	%rd33, %r115, 4;
	add.s64 	%rd34, %rd1, %rd33;
	ld.global.f32 	%f31, [%rd34];
	st.shared.f32 	[%r103+48], %f31;
	add.s32 	%r116, %r100, 13;
	mul.wide.u32 	%rd35, %r116, 4;
	add.s64 	%rd36, %rd1, %rd35;
	ld.global.f32 	%f32, [%rd36];
	st.shared.f32 	[%r103+52], %f32;
	add.s32 	%r117, %r100, 14;
	mul.wide.u32 	%rd37, %r117, 4;
	add.s64 	%rd38, %rd1, %rd37;
	ld.global.f32 	%f33, [%rd38];
	st.shared.f32 	[%r103+56], %f33;
	add.s32 	%r118, %r100, 15;
	mul.wide.u32 	%rd39, %r118, 4;
	add.s64 	%rd40, %rd1, %rd39;
	ld.global.f32 	%f34, [%rd40];
	st.shared.f32 	[%r103+60], %f34;
	add.s32 	%r263, %r263, 16;
	setp.ne.s32 	%p5, %r263, %r12;
	mov.u32 	%r265, %r12;
	@%p5 bra 	$L__BB1_4;
$L__BB1_5:
	setp.eq.s32 	%p6, %r8, 0;
	@%p6 bra 	$L__BB1_15;
	setp.lt.u32 	%p7, %r9, 7;
	@%p7 bra 	$L__BB1_8;
	add.s32 	%r119, %r265, %r15;
	mul.wide.u32 	%rd41, %r119, 4;
	add.s64 	%rd42, %rd1, %rd41;
	ld.global.f32 	%f35, [%rd42];
	shl.b32 	%r120, %r119, 2;
	mov.u32 	%r121, shared_mem;
	add.s32 	%r122, %r121, %r120;
	st.shared.f32 	[%r122], %f35;
	add.s32 	%r123, %r119, 1;
	mul.wide.u32 	%rd43, %r123, 4;
	add.s64 	%rd44, %rd1, %rd43;
	ld.global.f32 	%f36, [%rd44];
	st.shared.f32 	[%r122+4], %f36;
	add.s32 	%r124, %r119, 2;
	mul.wide.u32 	%rd45, %r124, 4;
	add.s64 	%rd46, %rd1, %rd45;
	ld.global.f32 	%f37, [%rd46];
	st.shared.f32 	[%r122+8], %f37;
	add.s32 	%r125, %r119, 3;
	mul.wide.u32 	%rd47, %r125, 4;
	add.s64 	%rd48, %rd1, %rd47;
	ld.global.f32 	%f38, [%rd48];
	st.shared.f32 	[%r122+12], %f38;
	add.s32 	%r126, %r119, 4;
	mul.wide.u32 	%rd49, %r126, 4;
	add.s64 	%rd50, %rd1, %rd49;
	ld.global.f32 	%f39, [%rd50];
	st.shared.f32 	[%r122+16], %f39;
	add.s32 	%r127, %r119, 5;
	mul.wide.u32 	%rd51, %r127, 4;
	add.s64 	%rd52, %rd1, %rd51;
	ld.global.f32 	%f40, [%rd52];
	st.shared.f32 	[%r122+20], %f40;
	add.s32 	%r128, %r119, 6;
	mul.wide.u32 	%rd53, %r128, 4;
	add.s64 	%rd54, %rd1, %rd53;
	ld.global.f32 	%f41, [%rd54];
	st.shared.f32 	[%r122+24], %f41;
	add.s32 	%r129, %r119, 7;
	mul.wide.u32 	%rd55, %r129, 4;
	add.s64 	%rd56, %rd1, %rd55;
	ld.global.f32 	%f42, [%rd56];
	st.shared.f32 	[%r122+28], %f42;
	add.s32 	%r265, %r265, 8;
$L__BB1_8:
	setp.eq.s32 	%p8, %r10, 0;
	@%p8 bra 	$L__BB1_15;
	setp.lt.u32 	%p9, %r11, 3;
	@%p9 bra 	$L__BB1_11;
	add.s32 	%r130, %r265, %r15;
	mul.wide.u32 	%rd57, %r130, 4;
	add.s64 	%rd58, %rd1, %rd57;
	ld.global.f32 	%f43, [%rd58];
	shl.b32 	%r131, %r130, 2;
	mov.u32 	%r132, shared_mem;
	add.s32 	%r133, %r132, %r131;
	st.shared.f32 	[%r133], %f43;
	add.s32 	%r134, %r130, 1;
	mul.wide.u32 	%rd59, %r134, 4;
	add.s64 	%rd60, %rd1, %rd59;
	ld.global.f32 	%f44, [%rd60];
	st.shared.f32 	[%r133+4], %f44;
	add.s32 	%r135, %r130, 2;
	mul.wide.u32 	%rd61, %r135, 4;
	add.s64 	%rd62, %rd1, %rd61;
	ld.global.f32 	%f45, [%rd62];
	st.shared.f32 	[%r133+8], %f45;
	add.s32 	%r136, %r130, 3;
	mul.wide.u32 	%rd63, %r136, 4;
	add.s64 	%rd64, %rd1, %rd63;
	ld.global.f32 	%f46, [%rd64];
	st.shared.f32 	[%r133+12], %f46;
	add.s32 	%r265, %r265, 4;
$L__BB1_11:
	setp.eq.s32 	%p10, %r13, 0;
	@%p10 bra 	$L__BB1_15;
	setp.eq.s32 	%p11, %r13, 1;
	add.s32 	%r23, %r265, %r15;
	mul.wide.u32 	%rd65, %r23, 4;
	add.s64 	%rd66, %rd1, %rd65;
	ld.global.f32 	%f47, [%rd66];
	shl.b32 	%r137, %r23, 2;
	mov.u32 	%r138, shared_mem;
	add.s32 	%r24, %r138, %r137;
	st.shared.f32 	[%r24], %f47;
	@%p11 bra 	$L__BB1_15;
	setp.eq.s32 	%p12, %r13, 2;
	add.s32 	%r139, %r23, 1;
	mul.wide.u32 	%rd67, %r139, 4;
	add.s64 	%rd68, %rd1, %rd67;
	ld.global.f32 	%f48, [%rd68];
	st.shared.f32 	[%r24+4], %f48;
	@%p12 bra 	$L__BB1_15;
	add.s32 	%r140, %r23, 2;
	mul.wide.u32 	%rd69, %r140, 4;
	add.s64 	%rd70, %rd1, %rd69;
	ld.global.f32 	%f49, [%rd70];
	st.shared.f32 	[%r24+8], %f49;
$L__BB1_15:
	add.s32 	%r262, %r262, %r4;
	setp.lt.u32 	%p13, %r262, %r3;
	@%p13 bra 	$L__BB1_2;
$L__BB1_16:
	shl.b32 	%r141, %r7, 2;
	mov.u32 	%r142, shared_mem;
	add.s32 	%r26, %r142, %r141;
	setp.eq.s32 	%p14, %r2, 0;
	setp.ge.u32 	%p15, %r6, %r1;
	or.pred  	%p16, %p15, %p14;
	@%p16 bra 	$L__BB1_29;
	mul.lo.s32 	%r27, %r2, %r6;
	mul.lo.s32 	%r28, %r2, %r5;
	add.s32 	%r144, %r2, -1;
	and.b32  	%r29, %r2, 15;
	setp.lt.u32 	%p17, %r144, 15;
	mov.b32 	%r269, 0;
	@%p17 bra 	$L__BB1_20;
	and.b32  	%r269, %r2, -16;
	mov.b32 	%r267, 0;
$L__BB1_19:
	.pragma "nounroll";
	add.s32 	%r146, %r267, %r27;
	mul.wide.u32 	%rd71, %r146, 4;
	add.s64 	%rd72, %rd2, %rd71;
	ld.global.f32 	%f50, [%rd72];
	add.s32 	%r147, %r267, %r28;
	shl.b32 	%r148, %r147, 2;
	add.s32 	%r149, %r26, %r148;
	st.shared.f32 	[%r149], %f50;
	add.s32 	%r150, %r146, 1;
	mul.wide.u32 	%rd73, %r150, 4;
	add.s64 	%rd74, %rd2, %rd73;
	ld.global.f32 	%f51, [%rd74];
	st.shared.f32 	[%r149+4], %f51;
	add.s32 	%r151, %r146, 2;
	mul.wide.u32 	%rd75, %r151, 4;
	add.s64 	%rd76, %rd2, %rd75;
	ld.global.f32 	%f52, [%rd76];
	st.shared.f32 	[%r149+8], %f52;
	add.s32 	%r152, %r146, 3;
	mul.wide.u32 	%rd77, %r152, 4;
	add.s64 	%rd78, %rd2, %rd77;
	ld.global.f32 	%f53, [%rd78];
	st.shared.f32 	[%r149+12], %f53;
	add.s32 	%r153, %r146, 4;
	mul.wide.u32 	%rd79, %r153, 4;
	add.s64 	%rd80, %rd2, %rd79;
	ld.global.f32 	%f54, [%rd80];
	st.shared.f32 	[%r149+16], %f54;
	add.s32 	%r154, %r146, 5;
	mul.wide.u32 	%rd81, %r154, 4;
	add.s64 	%rd82, %rd2, %rd81;
	ld.global.f32 	%f55, [%rd82];
	st.shared.f32 	[%r149+20], %f55;
	add.s32 	%r155, %r146, 6;
	mul.wide.u32 	%rd83, %r155, 4;
	add.s64 	%rd84, %rd2, %rd83;
	ld.global.f32 	%f56, [%rd84];
	st.shared.f32 	[%r149+24], %f56;
	add.s32 	%r156, %r146, 7;
	mul.wide.u32 	%rd85, %r156, 4;
	add.s64 	%rd86, %rd2, %rd85;
	ld.global.f32 	%f57, [%rd86];
	st.shared.f32 	[%r149+28], %f57;
	add.s32 	%r157, %r146, 8;
	mul.wide.u32 	%rd87, %r157, 4;
	add.s64 	%rd88, %rd2, %rd87;
	ld.global.f32 	%f58, [%rd88];
	st.shared.f32 	[%r149+32], %f58;
	add.s32 	%r158, %r146, 9;
	mul.wide.u32 	%rd89, %r158, 4;
	add.s64 	%rd90, %rd2, %rd89;
	ld.global.f32 	%f59, [%rd90];
	st.shared.f32 	[%r149+36], %f59;
	add.s32 	%r159, %r146, 10;
	mul.wide.u32 	%rd91, %r159, 4;
	add.s64 	%rd92, %rd2, %rd91;
	ld.global.f32 	%f60, [%rd92];
	st.shared.f32 	[%r149+40], %f60;
	add.s32 	%r160, %r146, 11;
	mul.wide.u32 	%rd93, %r160, 4;
	add.s64 	%rd94, %rd2, %rd93;
	ld.global.f32 	%f61, [%rd94];
	st.shared.f32 	[%r149+44], %f61;
	add.s32 	%r161, %r146, 12;
	mul.wide.u32 	%rd95, %r161, 4;
	add.s64 	%rd96, %rd2, %rd95;
	ld.global.f32 	%f62, [%rd96];
	st.shared.f32 	[%r149+48], %f62;
	add.s32 	%r162, %r146, 13;
	mul.wide.u32 	%rd97, %r162, 4;
	add.s64 	%rd98, %rd2, %rd97;
	ld.global.f32 	%f63, [%rd98];
	st.shared.f32 	[%r149+52], %f63;
	add.s32 	%r163, %r146, 14;
	mul.wide.u32 	%rd99, %r163, 4;
	add.s64 	%rd100, %rd2, %rd99;
	ld.global.f32 	%f64, [%rd100];
	st.shared.f32 	[%r149+56], %f64;
	add.s32 	%r164, %r146, 15;
	mul.wide.u32 	%rd101, %r164, 4;
	add.s64 	%rd102, %rd2, %rd101;
	ld.global.f32 	%f65, [%rd102];
	st.shared.f32 	[%r149+60], %f65;
	add.s32 	%r267, %r267, 16;
	setp.ne.s32 	%p18, %r267, %r269;
	@%p18 bra 	$L__BB1_19;
$L__BB1_20:
	setp.eq.s32 	%p19, %r29, 0;
	@%p19 bra 	$L__BB1_29;
	and.b32  	%r34, %r2, 7;
	setp.lt.u32 	%p20, %r29, 8;
	@%p20 bra 	$L__BB1_23;
	add.s32 	%r165, %r269, %r27;
	mul.wide.u32 	%rd103, %r165, 4;
	add.s64 	%rd104, %rd2, %rd103;
	ld.global.f32 	%f66, [%rd104];
	add.s32 	%r166, %r269, %r28;
	shl.b32 	%r167, %r166, 2;
	add.s32 	%r168, %r26, %r167;
	st.shared.f32 	[%r168], %f66;
	add.s32 	%r169, %r165, 1;
	mul.wide.u32 	%rd105, %r169, 4;
	add.s64 	%rd106, %rd2, %rd105;
	ld.global.f32 	%f67, [%rd106];
	st.shared.f32 	[%r168+4], %f67;
	add.s32 	%r170, %r165, 2;
	mul.wide.u32 	%rd107, %r170, 4;
	add.s64 	%rd108, %rd2, %rd107;
	ld.global.f32 	%f68, [%rd108];
	st.shared.f32 	[%r168+8], %f68;
	add.s32 	%r171, %r165, 3;
	mul.wide.u32 	%rd109, %r171, 4;
	add.s64 	%rd110, %rd2, %rd109;
	ld.global.f32 	%f69, [%rd110];
	st.shared.f32 	[%r168+12], %f69;
	add.s32 	%r172, %r165, 4;
	mul.wide.u32 	%rd111, %r172, 4;
	add.s64 	%rd112, %rd2, %rd111;
	ld.global.f32 	%f70, [%rd112];
	st.shared.f32 	[%r168+16], %f70;
	add.s32 	%r173, %r165, 5;
	mul.wide.u32 	%rd113, %r173, 4;
	add.s64 	%rd114, %rd2, %rd113;
	ld.global.f32 	%f71, [%rd114];
	st.shared.f32 	[%r168+20], %f71;
	add.s32 	%r174, %r165, 6;
	mul.wide.u32 	%rd115, %r174, 4;
	add.s64 	%rd116, %rd2, %rd115;
	ld.global.f32 	%f72, [%rd116];
	st.shared.f32 	[%r168+24], %f72;
	add.s32 	%r175, %r165, 7;
	mul.wide.u32 	%rd117, %r175, 4;
	add.s64 	%rd118, %rd2, %rd117;
	ld.global.f32 	%f73, [%rd118];
	st.shared.f32 	[%r168+28], %f73;
	add.s32 	%r269, %r269, 8;
$L__BB1_23:
	setp.eq.s32 	%p21, %r34, 0;
	@%p21 bra 	$L__BB1_29;
	and.b32  	%r37, %r2, 3;
	setp.lt.u32 	%p22, %r34, 4;
	@%p22 bra 	$L__BB1_26;
	add.s32 	%r176, %r269, %r27;
	mul.wide.u32 	%rd119, %r176, 4;
	add.s64 	%rd120, %rd2, %rd119;
	ld.global.f32 	%f74, [%rd120];
	add.s32 	%r177, %r269, %r28;
	shl.b32 	%r178, %r177, 2;
	add.s32 	%r179, %r26, %r178;
	st.shared.f32 	[%r179], %f74;
	add.s32 	%r180, %r176, 1;
	mul.wide.u32 	%rd121, %r180, 4;
	add.s64 	%rd122, %rd2, %rd121;
	ld.global.f32 	%f75, [%rd122];
	st.shared.f32 	[%r179+4], %f75;
	add.s32 	%r181, %r176, 2;
	mul.wide.u32 	%rd123, %r181, 4;
	add.s64 	%rd124, %rd2, %rd123;
	ld.global.f32 	%f76, [%rd124];
	st.shared.f32 	[%r179+8], %f76;
	add.s32 	%r182, %r176, 3;
	mul.wide.u32 	%rd125, %r182, 4;
	add.s64 	%rd126, %rd2, %rd125;
	ld.global.f32 	%f77, [%rd126];
	st.shared.f32 	[%r179+12], %f77;
	add.s32 	%r269, %r269, 4;
$L__BB1_26:
	setp.eq.s32 	%p23, %r37, 0;
	@%p23 bra 	$L__BB1_29;
	add.s32 	%r184, %r269, %r28;
	shl.b32 	%r185, %r184, 2;
	add.s32 	%r186, %r141, %r185;
	add.s32 	%r273, %r142, %r186;
	add.s32 	%r272, %r269, %r27;
	neg.s32 	%r271, %r37;
$L__BB1_28:
	.pragma "nounroll";
	mul.wide.u32 	%rd127, %r272, 4;
	add.s64 	%rd128, %rd2, %rd127;
	ld.global.f32 	%f78, [%rd128];
	st.shared.f32 	[%r273], %f78;
	add.s32 	%r273, %r273, 4;
	add.s32 	%r272, %r272, 1;
	add.s32 	%r271, %r271, 1;
	setp.ne.s32 	%p24, %r271, 0;
	@%p24 bra 	$L__BB1_28;
$L__BB1_29:
	bar.sync 	0;
	setp.gt.u32 	%p25, %r2, 10;
	@%p25 bra 	$L__BB1_44;
	setp.eq.s32 	%p26, %r3, 0;
	mov.b32 	%r292, 0;
	@%p26 bra 	$L__BB1_42;
	shl.b32 	%r191, %r5, 2;
	add.s32 	%r192, %r26, %r191;
	ld.shared.f32 	%f1, [%r192];
	and.b32  	%r49, %r3, 7;
	setp.lt.u32 	%p27, %r3, 8;
	mov.f32 	%f176, 0f7F7FFFFF;
	mov.b32 	%r284, 0;
	mov.u32 	%r292, %r284;
	@%p27 bra 	$L__BB1_34;
	add.s32 	%r280, %r142, 16;
	and.b32  	%r284, %r3, -8;
	mov.f32 	%f176, 0f7F7FFFFF;
	mov.b32 	%r281, 0;
	mov.u32 	%r292, %r281;
$L__BB1_33:
	.pragma "nounroll";
	ld.shared.v4.f32 	{%f81, %f82, %f83, %f84}, [%r280+-16];
	sub.f32 	%f85, %f1, %f81;
	mul.f32 	%f86, %f85, %f85;
	setp.lt.f32 	%p28, %f86, %f176;
	selp.f32 	%f87, %f86, %f176, %p28;
	selp.b32 	%r196, %r281, %r292, %p28;
	sub.f32 	%f88, %f1, %f82;
	mul.f32 	%f89, %f88, %f88;
	setp.lt.f32 	%p29, %f89, %f87;
	selp.f32 	%f90, %f89, %f87, %p29;
	add.s32 	%r197, %r281, 1;
	selp.b32 	%r198, %r197, %r196, %p29;
	sub.f32 	%f91, %f1, %f83;
	mul.f32 	%f92, %f91, %f91;
	setp.lt.f32 	%p30, %f92, %f90;
	selp.f32 	%f93, %f92, %f90, %p30;
	add.s32 	%r199, %r281, 2;
	selp.b32 	%r200, %r199, %r198, %p30;
	sub.f32 	%f94, %f1, %f84;
	mul.f32 	%f95, %f94, %f94;
	setp.lt.f32 	%p31, %f95, %f93;
	selp.f32 	%f96, %f95, %f93, %p31;
	add.s32 	%r201, %r281, 3;
	selp.b32 	%r202, %r201, %r200, %p31;
	ld.shared.v4.f32 	{%f97, %f98, %f99, %f100}, [%r280];
	sub.f32 	%f101, %f1, %f97;
	mul.f32 	%f102, %f101, %f101;
	setp.lt.f32 	%p32, %f102, %f96;
	selp.f32 	%f103, %f102, %f96, %p32;
	add.s32 	%r203, %r281, 4;
	selp.b32 	%r204, %r203, %r202, %p32;
	sub.f32 	%f104, %f1, %f98;
	mul.f32 	%f105, %f104, %f104;
	setp.lt.f32 	%p33, %f105, %f103;
	selp.f32 	%f106, %f105, %f103, %p33;
	add.s32 	%r205, %r281, 5;
	selp.b32 	%r206, %r205, %r204, %p33;
	sub.f32 	%f107, %f1, %f99;
	mul.f32 	%f108, %f107, %f107;
	setp.lt.f32 	%p34, %f108, %f106;
	selp.f32 	%f109, %f108, %f106, %p34;
	add.s32 	%r207, %r281, 6;
	selp.b32 	%r208, %r207, %r206, %p34;
	sub.f32 	%f110, %f1, %f100;
	mul.f32 	%f111, %f110, %f110;
	setp.lt.f32 	%p35, %f111, %f109;
	selp.f32 	%f176, %f111, %f109, %p35;
	add.s32 	%r209, %r281, 7;
	selp.b32 	%r292, %r209, %r208, %p35;
	add.s32 	%r280, %r280, 32;
	add.s32 	%r281, %r281, 8;
	setp.ne.s32 	%p36, %r281, %r284;
	@%p36 bra 	$L__BB1_33;
$L__BB1_34:
	setp.eq.s32 	%p37, %r49, 0;
	@%p37 bra 	$L__BB1_42;
	and.b32  	%r84, %r3, 3;
	setp.lt.u32 	%p38, %r49, 4;
	@%p38 bra 	$L__BB1_37;
	shl.b32 	%r211, %r284, 2;
	add.s32 	%r213, %r142, %r211;
	ld.shared.f32 	%f112, [%r213];
	sub.f32 	%f113, %f1, %f112;
	mul.f32 	%f114, %f113, %f113;
	setp.lt.f32 	%p39, %f114, %f176;
	selp.f32 	%f115, %f114, %f176, %p39;
	selp.b32 	%r214, %r284, %r292, %p39;
	add.s32 	%r215, %r284, 1;
	ld.shared.f32 	%f116, [%r213+4];
	sub.f32 	%f117, %f1, %f116;
	mul.f32 	%f118, %f117, %f117;
	setp.lt.f32 	%p40, %f118, %f115;
	selp.f32 	%f119, %f118, %f115, %p40;
	selp.b32 	%r216, %r215, %r214, %p40;
	add.s32 	%r217, %r284, 2;
	ld.shared.f32 	%f120, [%r213+8];
	sub.f32 	%f121, %f1, %f120;
	mul.f32 	%f122, %f121, %f121;
	setp.lt.f32 	%p41, %f122, %f119;
	selp.f32 	%f123, %f122, %f119, %p41;
	selp.b32 	%r218, %r217, %r216, %p41;
	add.s32 	%r219, %r284, 3;
	ld.shared.f32 	%f124, [%r213+12];
	sub.f32 	%f125, %f1, %f124;
	mul.f32 	%f126, %f125, %f125;
	setp.lt.f32 	%p42, %f126, %f123;
	selp.f32 	%f176, %f126, %f123, %p42;
	selp.b32 	%r292, %r219, %r218, %p42;
	add.s32 	%r284, %r284, 4;
$L__BB1_37:
	setp.eq.s32 	%p43, %r84, 0;
	@%p43 bra 	$L__BB1_42;
	setp.eq.s32 	%p44, %r84, 1;
	@%p44 bra 	$L__BB1_40;
	shl.b32 	%r221, %r284, 2;
	add.s32 	%r223, %r142, %r221;
	ld.shared.f32 	%f127, [%r223];
	sub.f32 	%f128, %f1, %f127;
	mul.f32 	%f129, %f128, %f128;
	setp.lt.f32 	%p45, %f129, %f176;
	selp.f32 	%f130, %f129, %f176, %p45;
	selp.b32 	%r224, %r284, %r292, %p45;
	add.s32 	%r225, %r284, 1;
	ld.shared.f32 	%f131, [%r223+4];
	sub.f32 	%f132, %f1, %f131;
	mul.f32 	%f133, %f132, %f132;
	setp.lt.f32 	%p46, %f133, %f130;
	selp.f32 	%f176, %f133, %f130, %p46;
	selp.b32 	%r292, %r225, %r224, %p46;
	add.s32 	%r284, %r284, 2;
$L__BB1_40:
	and.b32  	%r226, %r3, 1;
	setp.eq.b32 	%p47, %r226, 1;
	not.pred 	%p48, %p47;
	@%p48 bra 	$L__BB1_42;
	shl.b32 	%r227, %r284, 2;
	add.s32 	%r229, %r142, %r227;
	ld.shared.f32 	%f134, [%r229];
	sub.f32 	%f135, %f1, %f134;
	mul.f32 	%f136, %f135, %f135;
	setp.lt.f32 	%p49, %f136, %f176;
	selp.b32 	%r292, %r284, %r292, %p49;
$L__BB1_42:
	mul.wide.u32 	%rd129, %r6, 4;
	add.s64 	%rd5, %rd3, %rd129;
	ld.global.u32 	%r230, [%rd5];
	setp.eq.s32 	%p50, %r292, %r230;
	@%p50 bra 	$L__BB1_61;
	st.global.u32 	[%rd5], %r292;
	bra.uni 	$L__BB1_61;
$L__BB1_44:
	setp.eq.s32 	%p51, %r3, 0;
	mov.b32 	%r279, 0;
	@%p51 bra 	$L__BB1_59;
	mul.lo.s32 	%r51, %r2, %r5;
	shl.b32 	%r233, %r5, 2;
	mov.u32 	%r234, _ZZ15computeDistancePKfS0_iE15shared_distance;
	add.s32 	%r52, %r234, %r233;
	add.s32 	%r53, %r5, %r4;
	max.s32 	%r235, %r2, %r53;
	setp.lt.s32 	%p52, %r53, %r2;
	selp.u32 	%r236, 1, 0, %p52;
	add.s32 	%r237, %r53, %r236;
	sub.s32 	%r238, %r235, %r237;
	div.u32 	%r239, %r238, %r4;
	add.s32 	%r54, %r239, %r236;
	and.b32  	%r55, %r54, 3;
	add.s32 	%r240, %r5, %r51;
	shl.b32 	%r241, %r240, 2;
	add.s32 	%r56, %r26, %r241;
	shl.b32 	%r57, %r4, 2;
	add.s32 	%r58, %r56, %r57;
	add.s32 	%r59, %r53, %r4;
	add.s32 	%r60, %r58, %r57;
	add.s32 	%r61, %r59, %r4;
	mov.f32 	%f170, 0f7F7FFFFF;
	mov.b32 	%r274, 0;
	mov.u32 	%r279, %r274;
$L__BB1_46:
	setp.ge.s32 	%p53, %r5, %r2;
	mul.lo.s32 	%r64, %r274, %r2;
	mov.f32 	%f174, 0f00000000;
	@%p53 bra 	$L__BB1_53;
	setp.eq.s32 	%p54, %r55, 3;
	mov.f32 	%f174, 0f00000000;
	mov.u32 	%r276, %r5;
	@%p54 bra 	$L__BB1_51;
	setp.eq.s32 	%p55, %r55, 0;
	ld.shared.f32 	%f141, [%r56];
	add.s32 	%r242, %r5, %r64;
	shl.b32 	%r243, %r242, 2;
	add.s32 	%r65, %r142, %r243;
	ld.shared.f32 	%f142, [%r65];
	sub.f32 	%f143, %f141, %f142;
	fma.rn.f32 	%f174, %f143, %f143, 0f00000000;
	mov.u32 	%r276, %r53;
	@%p55 bra 	$L__BB1_51;
	setp.eq.s32 	%p56, %r55, 1;
	ld.shared.f32 	%f144, [%r58];
	add.s32 	%r66, %r65, %r57;
	ld.shared.f32 	%f145, [%r66];
	sub.f32 	%f146, %f144, %f145;
	fma.rn.f32 	%f174, %f146, %f146, %f174;
	mov.u32 	%r276, %r59;
	@%p56 bra 	$L__BB1_51;
	ld.shared.f32 	%f147, [%r60];
	add.s32 	%r245, %r66, %r57;
	ld.shared.f32 	%f148, [%r245];
	sub.f32 	%f149, %f147, %f148;
	fma.rn.f32 	%f174, %f149, %f149, %f174;
	mov.u32 	%r276, %r61;
$L__BB1_51:
	setp.lt.u32 	%p57, %r54, 3;
	@%p57 bra 	$L__BB1_53;
$L__BB1_52:
	add.s32 	%r246, %r276, %r51;
	shl.b32 	%r247, %r246, 2;
	add.s32 	%r248, %r26, %r247;
	ld.shared.f32 	%f150, [%r248];
	add.s32 	%r249, %r276, %r64;
	shl.b32 	%r250, %r249, 2;
	add.s32 	%r252, %r142, %r250;
	ld.shared.f32 	%f151, [%r252];
	sub.f32 	%f152, %f150, %f151;
	fma.rn.f32 	%f153, %f152, %f152, %f174;
	add.s32 	%r253, %r248, %r57;
	ld.shared.f32 	%f154, [%r253];
	add.s32 	%r254, %r252, %r57;
	ld.shared.f32 	%f155, [%r254];
	sub.f32 	%f156, %f154, %f155;
	fma.rn.f32 	%f157, %f156, %f156, %f153;
	add.s32 	%r255, %r253, %r57;
	ld.shared.f32 	%f158, [%r255];
	add.s32 	%r256, %r254, %r57;
	ld.shared.f32 	%f159, [%r256];
	sub.f32 	%f160, %f158, %f159;
	fma.rn.f32 	%f161, %f160, %f160, %f157;
	add.s32 	%r257, %r255, %r57;
	ld.shared.f32 	%f162, [%r257];
	add.s32 	%r258, %r256, %r57;
	ld.shared.f32 	%f163, [%r258];
	sub.f32 	%f164, %f162, %f163;
	fma.rn.f32 	%f174, %f164, %f164, %f161;
	add.s32 	%r276, %r57, %r276;
	setp.lt.s32 	%p58, %r276, %r2;
	@%p58 bra 	$L__BB1_52;
$L__BB1_53:
	setp.lt.u32 	%p59, %r4, 2;
	st.shared.f32 	[%r52], %f174;
	bar.sync 	0;
	@%p59 bra 	$L__BB1_58;
	mov.u32 	%r278, %r4;
$L__BB1_55:
	shr.u32 	%r71, %r278, 1;
	setp.ge.u32 	%p60, %r5, %r71;
	@%p60 bra 	$L__BB1_57;
	shl.b32 	%r259, %r71, 2;
	add.s32 	%r260, %r52, %r259;
	ld.shared.f32 	%f165, [%r260];
	ld.shared.f32 	%f166, [%r52];
	add.f32 	%f167, %f165, %f166;
	st.shared.f32 	[%r52], %f167;
$L__BB1_57:
	bar.sync 	0;
	setp.gt.u32 	%p61, %r278, 3;
	mov.u32 	%r278, %r71;
	@%p61 bra 	$L__BB1_55;
$L__BB1_58:
	setp.eq.s32 	%p62, %r5, 0;
	ld.shared.f32 	%f168, [_ZZ15computeDistancePKfS0_iE15shared_distance];
	selp.f32 	%f169, %f168, %f174, %p62;
	setp.lt.f32 	%p63, %f169, %f170;
	selp.f32 	%f170, %f169, %f170, %p63;
	selp.b32 	%r279, %r274, %r279, %p63;
	add.s32 	%r274, %r274, 1;
	setp.ne.s32 	%p64, %r274, %r3;
	@%p64 bra 	$L__BB1_46;
$L__BB1_59:
	mul.wide.u32 	%rd130, %r6, 4;
	add.s64 	%rd4, %rd3, %rd130;
	ld.global.u32 	%r261, [%rd4];
	setp.eq.s32 	%p65, %r279, %r261;
	@%p65 bra 	$L__BB1_61;
	st.global.u32 	[%rd4], %r279;
$L__BB1_61:
	ret;

}
	// .globl	_Z16update_centroidsPfPjS_S0_6Params
.visible .entry _Z16update_centroidsPfPjS_S0_6Params(
	.param .u64 .ptr .align 1 _Z16update_centroidsPfPjS_S0_6Params_param_0,
	.param .u64 .ptr .align 1 _Z16update_centroidsPfPjS_S0_6Params_param_1,
	.param .u64 .ptr .align 1 _Z16update_centroidsPfPjS_S0_6Params_param_2,
	.param .u64 .ptr .align 1 _Z16update_centroidsPfPjS_S0_6Params_param_3,
	.param .align 4 .b8 _Z16update_centroidsPfPjS_S0_6Params_param_4[12]
)
{
	.reg .pred 	%p<35>;
	.reg .b32 	%r<204>;
	.reg .b32 	%f<89>;
	.reg .b64 	%rd<104>;

	ld.param.u32 	%r1, [_Z16update_centroidsPfPjS_S0_6Params_param_4];
	ld.param.u32 	%r2, [_Z16update_centroidsPfPjS_S0_6Params_param_4+4];
	ld.param.u32 	%r3, [_Z16update_centroidsPfPjS_S0_6Params_param_4+8];
	ld.param.u64 	%rd6, [_Z16update_centroidsPfPjS_S0_6Params_param_0];
	ld.param.u64 	%rd4, [_Z16update_centroidsPfPjS_S0_6Params_param_1];
	ld.param.u64 	%rd7, [_Z16update_centroidsPfPjS_S0_6Params_param_2];
	cvta.to.global.u64 	%rd1, %rd6;
	cvta.to.global.u64 	%rd2, %rd7;
	mov.u32 	%r63, %ctaid.x;
	mov.u32 	%r4, %ntid.x;
	mov.u32 	%r198, %tid.x;
	mad.lo.s32 	%r6, %r63, %r4, %r198;
	mul.lo.s32 	%r64, %r3, %r2;
	shl.b32 	%r65, %r64, 2;
	mov.u32 	%r66, shared_mem;
	add.s32 	%r7, %r66, %r65;
	setp.ge.u32 	%p1, %r198, %r3;
	@%p1 bra 	$L__BB2_19;
	setp.ne.s32 	%p2, %r2, 0;
	@%p2 bra 	$L__BB2_4;
	mov.u32 	%r186, %r198;
$L__BB2_3:
	shl.b32 	%r92, %r186, 2;
	add.s32 	%r93, %r7, %r92;
	mov.b32 	%r94, 0;
	st.shared.u32 	[%r93], %r94;
	add.s32 	%r186, %r186, %r4;
	setp.lt.u32 	%p13, %r186, %r3;
	@%p13 bra 	$L__BB2_3;
	bra.uni 	$L__BB2_19;
$L__BB2_4:
	and.b32  	%r10, %r2, 15;
	add.s32 	%r11, %r10, -1;
	and.b32  	%r12, %r2, 7;
	add.s32 	%r13, %r12, -1;
	and.b32  	%r14, %r2, -16;
	and.b32  	%r15, %r2, 3;
	mov.u32 	%r187, %r198;
$L__BB2_5:
	setp.lt.u32 	%p3, %r2, 16;
	shl.b32 	%r68, %r187, 2;
	add.s32 	%r69, %r7, %r68;
	mov.b32 	%r190, 0;
	st.shared.u32 	[%r69], %r190;
	mul.lo.s32 	%r17, %r187, %r2;
	@%p3 bra 	$L__BB2_8;
	mov.b32 	%r188, 0;
$L__BB2_7:
	.pragma "nounroll";
	add.s32 	%r71, %r188, %r17;
	shl.b32 	%r72, %r71, 2;
	add.s32 	%r74, %r66, %r72;
	mov.b32 	%r75, 0;
	st.shared.u32 	[%r74], %r75;
	st.shared.u32 	[%r74+4], %r75;
	st.shared.u32 	[%r74+8], %r75;
	st.shared.u32 	[%r74+12], %r75;
	st.shared.u32 	[%r74+16], %r75;
	st.shared.u32 	[%r74+20], %r75;
	st.shared.u32 	[%r74+24], %r75;
	st.shared.u32 	[%r74+28], %r75;
	st.shared.u32 	[%r74+32], %r75;
	st.shared.u32 	[%r74+36], %r75;
	st.shared.u32 	[%r74+40], %r75;
	st.shared.u32 	[%r74+44], %r75;
	st.shared.u32 	[%r74+48], %r75;
	st.shared.u32 	[%r74+52], %r75;
	st.shared.u32 	[%r74+56], %r75;
	st.shared.u32 	[%r74+60], %r75;
	add.s32 	%r188, %r188, 16;
	setp.ne.s32 	%p4, %r188, %r14;
	mov.u32 	%r190, %r14;
	@%p4 bra 	$L__BB2_7;
$L__BB2_8:
	setp.eq.s32 	%p5, %r10, 0;
	@%p5 bra 	$L__BB2_18;
	setp.lt.u32 	%p6, %r11, 7;
	@%p6 bra 	$L__BB2_11;
	add.s32 	%r76, %r190, %r17;
	shl.b32 	%r77, %r76, 2;
	add.s32 	%r79, %r66, %r77;
	mov.b32 	%r80, 0;
	st.shared.u32 	[%r79], %r80;
	st.shared.u32 	[%r79+4], %r80;
	st.shared.u32 	[%r79+8], %r80;
	st.shared.u32 	[%r79+12], %r80;
	st.shared.u32 	[%r79+16], %r80;
	st.shared.u32 	[%r79+20], %r80;
	st.shared.u32 	[%r79+24], %r80;
	st.shared.u32 	[%r79+28], %r80;
	add.s32 	%r190, %r190, 8;
$L__BB2_11:
	setp.eq.s32 	%p7, %r12, 0;
	@%p7 bra 	$L__BB2_18;
	setp.lt.u32 	%p8, %r13, 3;
	@%p8 bra 	$L__BB2_14;
	add.s32 	%r81, %r190, %r17;
	shl.b32 	%r82, %r81, 2;
	add.s32 	%r84, %r66, %r82;
	mov.b32 	%r85, 0;
	st.shared.u32 	[%r84], %r85;
	st.shared.u32 	[%r84+4], %r85;
	st.shared.u32 	[%r84+8], %r85;
	st.shared.u32 	[%r84+12], %r85;
	add.s32 	%r190, %r190, 4;
$L__BB2_14:
	setp.eq.s32 	%p9, %r15, 0;
	@%p9 bra 	$L__BB2_18;
	setp.eq.s32 	%p10, %r15, 1;
	add.s32 	%r86, %r190, %r17;
	shl.b32 	%r87, %r86, 2;
	add.s32 	%r25, %r66, %r87;
	mov.b32 	%r89, 0;
	st.shared.u32 	[%r25], %r89;
	@%p10 bra 	$L__BB2_18;
	setp.eq.s32 	%p11, %r15, 2;
	mov.b32 	%r90, 0;
	st.shared.u32 	[%r25+4], %r90;
	@%p11 bra 	$L__BB2_18;
	mov.b32 	%r91, 0;
	st.shared.u32 	[%r25+8], %r91;
$L__BB2_18:
	add.s32 	%r187, %r187, %r4;
	setp.lt.u32 	%p12, %r187, %r3;
	@%p12 bra 	$L__BB2_5;
$L__BB2_19:
	bar.sync 	0;
	setp.ge.u32 	%p14, %r6, %r1;
	@%p14 bra 	$L__BB2_33;
	cvta.to.global.u64 	%rd8, %rd4;
	mul.wide.u32 	%rd9, %r6, 4;
	add.s64 	%rd10, %rd8, %rd9;
	ld.global.u32 	%r27, [%rd10];
	shl.b32 	%r95, %r27, 2;
	add.s32 	%r96, %r7, %r95;
	atom.shared.add.u32 	%r97, [%r96], 1;
	setp.eq.s32 	%p15, %r2, 0;
	@%p15 bra 	$L__BB2_33;
	mul.lo.s32 	%r28, %r27, %r2;
	mul.lo.s32 	%r29, %r2, %r6;
	setp.lt.u32 	%p16, %r2, 16;
	mov.b32 	%r194, 0;
	@%p16 bra 	$L__BB2_24;
	mov.b32 	%r192, 0;
$L__BB2_23:
	.pragma "nounroll";
	add.s32 	%r100, %r192, %r28;
	shl.b32 	%r101, %r100, 2;
	mov.u32 	%r102, shared_mem;
	add.s32 	%r103, %r102, %r101;
	add.s32 	%r104, %r192, %r29;
	mul.wide.u32 	%rd11, %r104, 4;
	add.s64 	%rd12, %rd1, %rd11;
	ld.global.f32 	%f1, [%rd12];
	atom.shared.add.f32 	%f2, [%r103], %f1;
	add.s32 	%r105, %r104, 1;
	mul.wide.u32 	%rd13, %r105, 4;
	add.s64 	%rd14, %rd1, %rd13;
	ld.global.f32 	%f3, [%rd14];
	atom.shared.add.f32 	%f4, [%r103+4], %f3;
	add.s32 	%r106, %r104, 2;
	mul.wide.u32 	%rd15, %r106, 4;
	add.s64 	%rd16, %rd1, %rd15;
	ld.global.f32 	%f5, [%rd16];
	atom.shared.add.f32 	%f6, [%r103+8], %f5;
	add.s32 	%r107, %r104, 3;
	mul.wide.u32 	%rd17, %r107, 4;
	add.s64 	%rd18, %rd1, %rd17;
	ld.global.f32 	%f7, [%rd18];
	atom.shared.add.f32 	%f8, [%r103+12], %f7;
	add.s32 	%r108, %r104, 4;
	mul.wide.u32 	%rd19, %r108, 4;
	add.s64 	%rd20, %rd1, %rd19;
	ld.global.f32 	%f9, [%rd20];
	atom.shared.add.f32 	%f10, [%r103+16], %f9;
	add.s32 	%r109, %r104, 5;
	mul.wide.u32 	%rd21, %r109, 4;
	add.s64 	%rd22, %rd1, %rd21;
	ld.global.f32 	%f11, [%rd22];
	atom.shared.add.f32 	%f12, [%r103+20], %f11;
	add.s32 	%r110, %r104, 6;
	mul.wide.u32 	%rd23, %r110, 4;
	add.s64 	%rd24, %rd1, %rd23;
	ld.global.f32 	%f13, [%rd24];
	atom.shared.add.f32 	%f14, [%r103+24], %f13;
	add.s32 	%r111, %r104, 7;
	mul.wide.u32 	%rd25, %r111, 4;
	add.s64 	%rd26, %rd1, %rd25;
	ld.global.f32 	%f15, [%rd26];
	atom.shared.add.f32 	%f16, [%r103+28], %f15;
	add.s32 	%r112, %r104, 8;
	mul.wide.u32 	%rd27, %r112, 4;
	add.s64 	%rd28, %rd1, %rd27;
	ld.global.f32 	%f17, [%rd28];
	atom.shared.add.f32 	%f18, [%r103+32], %f17;
	add.s32 	%r113, %r104, 9;
	mul.wide.u32 	%rd29, %r113, 4;
	add.s64 	%rd30, %rd1, %rd29;
	ld.global.f32 	%f19, [%rd30];
	atom.shared.add.f32 	%f20, [%r103+36], %f19;
	add.s32 	%r114, %r104, 10;
	mul.wide.u32 	%rd31, %r114, 4;
	add.s64 	%rd32, %rd1, %rd31;
	ld.global.f32 	%f21, [%rd32];
	atom.shared.add.f32 	%f22, [%r103+40], %f21;
	add.s32 	%r115, %r104, 11;
	mul.wide.u32 	%rd33, %r115, 4;
	add.s64 	%rd34, %rd1, %rd33;
	ld.global.f32 	%f23, [%rd34];
	atom.shared.add.f32 	%f24, [%r103+44], %f23;
	add.s32 	%r116, %r104, 12;
	mul.wide.u32 	%rd35, %r116, 4;
	add.s64 	%rd36, %rd1, %rd35;
	ld.global.f32 	%f25, [%rd36];
	atom.shared.add.f32 	%f26, [%r103+48], %f25;
	add.s32 	%r117, %r104, 13;
	mul.wide.u32 	%rd37, %r117, 4;
	add.s64 	%rd38, %rd1, %rd37;
	ld.global.f32 	%f27, [%rd38];
	atom.shared.add.f32 	%f28, [%r103+52], %f27;
	add.s32 	%r118, %r104, 14;
	mul.wide.u32 	%rd39, %r118, 4;
	add.s64 	%rd40, %rd1, %rd39;
	ld.global.f32 	%f29, [%rd40];
	atom.shared.add.f32 	%f30, [%r103+56], %f29;
	add.s32 	%r119, %r104, 15;
	mul.wide.u32 	%rd41, %r119, 4;
	add.s64 	%rd42, %rd1, %rd41;
	ld.global.f32 	%f31, [%rd42];
	atom.shared.add.f32 	%f32, [%r103+60], %f31;
	add.s32 	%r192, %r192, 16;
	and.b32  	%r194, %r2, -16;
	setp.ne.s32 	%p17, %r192, %r194;
	@%p17 bra 	$L__BB2_23;
$L__BB2_24:
	and.b32  	%r34, %r2, 15;
	setp.eq.s32 	%p18, %r34, 0;
	@%p18 bra 	$L__BB2_33;
	and.b32  	%r35, %r2, 7;
	setp.lt.u32 	%p19, %r34, 8;
	@%p19 bra 	$L__BB2_27;
	add.s32 	%r120, %r194, %r28;
	shl.b32 	%r121, %r120, 2;
	mov.u32 	%r122, shared_mem;
	add.s32 	%r123, %r122, %r121;
	add.s32 	%r124, %r194, %r29;
	mul.wide.u32 	%rd43, %r124, 4;
	add.s64 	%rd44, %rd1, %rd43;
	ld.global.f32 	%f33, [%rd44];
	atom.shared.add.f32 	%f34, [%r123], %f33;
	add.s32 	%r125, %r124, 1;
	mul.wide.u32 	%rd45, %r125, 4;
	add.s64 	%rd46, %rd1, %rd45;
	ld.global.f32 	%f35, [%rd46];
	atom.shared.add.f32 	%f36, [%r123+4], %f35;
	add.s32 	%r126, %r124, 2;
	mul.wide.u32 	%rd47, %r126, 4;
	add.s64 	%rd48, %rd1, %rd47;
	ld.global.f32 	%f37, [%rd48];
	atom.shared.add.f32 	%f38, [%r123+8], %f37;
	add.s32 	%r127, %r124, 3;
	mul.wide.u32 	%rd49, %r127, 4;
	add.s64 	%rd50, %rd1, %rd49;
	ld.global.f32 	%f39, [%rd50];
	atom.shared.add.f32 	%f40, [%r123+12], %f39;
	add.s32 	%r128, %r124, 4;
	mul.wide.u32 	%rd51, %r128, 4;
	add.s64 	%rd52, %rd1, %rd51;
	ld.global.f32 	%f41, [%rd52];
	atom.shared.add.f32 	%f42, [%r123+16], %f41;
	add.s32 	%r129, %r124, 5;
	mul.wide.u32 	%rd53, %r129, 4;
	add.s64 	%rd54, %rd1, %rd53;
	ld.global.f32 	%f43, [%rd54];
	atom.shared.add.f32 	%f44, [%r123+20], %f43;
	add.s32 	%r130, %r124, 6;
	mul.wide.u32 	%rd55, %r130, 4;
	add.s64 	%rd56, %rd1, %rd55;
	ld.global.f32 	%f45, [%rd56];
	atom.shared.add.f32 	%f46, [%r123+24], %f45;
	add.s32 	%r131, %r124, 7;
	mul.wide.u32 	%rd57, %r131, 4;
	add.s64 	%rd58, %rd1, %rd57;
	ld.global.f32 	%f47, [%rd58];
	atom.shared.add.f32 	%f48, [%r123+28], %f47;
	add.s32 	%r194, %r194, 8;
$L__BB2_27:
	setp.eq.s32 	%p20, %r35, 0;
	@%p20 bra 	$L__BB2_33;
	and.b32  	%r38, %r2, 3;
	setp.lt.u32 	%p21, %r35, 4;
	@%p21 bra 	$L__BB2_30;
	add.s32 	%r132, %r194, %r28;
	shl.b32 	%r133, %r132, 2;
	mov.u32 	%r134, shared_mem;
	add.s32 	%r135, %r134, %r133;
	add.s32 	%r136, %r194, %r29;
	mul.wide.u32 	%rd59, %r136, 4;
	add.s64 	%rd60, %rd1, %rd59;
	ld.global.f32 	%f49, [%rd60];
	atom.shared.add.f32 	%f50, [%r135], %f49;
	add.s32 	%r137, %r136, 1;
	mul.wide.u32 	%rd61, %r137, 4;
	add.s64 	%rd62, %rd1, %rd61;
	ld.global.f32 	%f51, [%rd62];
	atom.shared.add.f32 	%f52, [%r135+4], %f51;
	add.s32 	%r138, %r136, 2;
	mul.wide.u32 	%rd63, %r138, 4;
	add.s64 	%rd64, %rd1, %rd63;
	ld.global.f32 	%f53, [%rd64];
	atom.shared.add.f32 	%f54, [%r135+8], %f53;
	add.s32 	%r139, %r136, 3;
	mul.wide.u32 	%rd65, %r139, 4;
	add.s64 	%rd66, %rd1, %rd65;
	ld.global.f32 	%f55, [%rd66];
	atom.shared.add.f32 	%f56, [%r135+12], %f55;
	add.s32 	%r194, %r194, 4;
$L__BB2_30:
	setp.eq.s32 	%p22, %r38, 0;
	@%p22 bra 	$L__BB2_33;
	mov.b32 	%r197, 0;
	mov.u32 	%r143, shared_mem;
$L__BB2_32:
	.pragma "nounroll";
	add.s32 	%r141, %r194, %r28;
	shl.b32 	%r142, %r141, 2;
	add.s32 	%r144, %r143, %r142;
	add.s32 	%r145, %r194, %r29;
	mul.wide.u32 	%rd67, %r145, 4;
	add.s64 	%rd68, %rd1, %rd67;
	ld.global.f32 	%f57, [%rd68];
	atom.shared.add.f32 	%f58, [%r144], %f57;
	add.s32 	%r194, %r194, 1;
	add.s32 	%r197, %r197, 1;
	setp.ne.s32 	%p23, %r197, %r38;
	@%p23 bra 	$L__BB2_32;
$L__BB2_33:
	setp.ge.u32 	%p24, %r198, %r3;
	bar.sync 	0;
	@%p24 bra 	$L__BB2_49;
	ld.param.u64 	%rd103, [_Z16update_centroidsPfPjS_S0_6Params_param_3];
	mov.u32 	%r148, shared_mem;
	add.s32 	%r45, %r148, %r65;
	cvta.to.global.u64 	%rd3, %rd103;
	setp.ne.s32 	%p25, %r2, 0;
	@%p25 bra 	$L__BB2_36;
$L__BB2_35:
	mul.wide.s32 	%rd101, %r198, 4;
	add.s64 	%rd102, %rd3, %rd101;
	shl.b32 	%r182, %r198, 2;
	add.s32 	%r183, %r45, %r182;
	ld.shared.u32 	%r184, [%r183];
	atom.global.add.u32 	%r185, [%rd102], %r184;
	add.s32 	%r198, %r198, %r4;
	setp.lt.u32 	%p34, %r198, %r3;
	@%p34 bra 	$L__BB2_35;
	bra.uni 	$L__BB2_49;
$L__BB2_36:
	and.b32  	%r48, %r2, 7;
	add.s32 	%r49, %r48, -1;
	and.b32  	%r50, %r2, 3;
	and.b32  	%r51, %r2, -8;
	and.b32  	%r52, %r2, 1;
$L__BB2_37:
	setp.lt.u32 	%p26, %r2, 8;
	mul.wide.s32 	%rd69, %r198, 4;
	add.s64 	%rd70, %rd3, %rd69;
	shl.b32 	%r150, %r198, 2;
	add.s32 	%r151, %r45, %r150;
	ld.shared.u32 	%r152, [%r151];
	atom.global.add.u32 	%r153, [%rd70], %r152;
	mul.lo.s32 	%r54, %r198, %r2;
	mov.b32 	%r202, 0;
	@%p26 bra 	$L__BB2_40;
	mov.b32 	%r200, 0;
$L__BB2_39:
	.pragma "nounroll";
	add.s32 	%r155, %r200, %r54;
	mul.wide.u32 	%rd71, %r155, 4;
	add.s64 	%rd72, %rd2, %rd71;
	shl.b32 	%r156, %r155, 2;
	add.s32 	%r158, %r148, %r156;
	ld.shared.f32 	%f59, [%r158];
	atom.global.add.f32 	%f60, [%rd72], %f59;
	add.s32 	%r159, %r155, 1;
	mul.wide.u32 	%rd73, %r159, 4;
	add.s64 	%rd74, %rd2, %rd73;
	ld.shared.f32 	%f61, [%r158+4];
	atom.global.add.f32 	%f62, [%rd74], %f61;
	add.s32 	%r160, %r155, 2;
	mul.wide.u32 	%rd75, %r160, 4;
	add.s64 	%rd76, %rd2, %rd75;
	ld.shared.f32 	%f63, [%r158+8];
	atom.global.add.f32 	%f64, [%rd76], %f63;
	add.s32 	%r161, %r155, 3;
	mul.wide.u32 	%rd77, %r161, 4;
	add.s64 	%rd78, %rd2, %rd77;
	ld.shared.f32 	%f65, [%r158+12];
	atom.global.add.f32 	%f66, [%rd78], %f65;
	add.s32 	%r162, %r155, 4;
	mul.wide.u32 	%rd79, %r162, 4;
	add.s64 	%rd80, %rd2, %rd79;
	ld.shared.f32 	%f67, [%r158+16];
	atom.global.add.f32 	%f68, [%rd80], %f67;
	add.s32 	%r163, %r155, 5;
	mul.wide.u32 	%rd81, %r163, 4;
	add.s64 	%rd82, %rd2, %rd81;
	ld.shared.f32 	%f69, [%r158+20];
	atom.global.add.f32 	%f70, [%rd82], %f69;
	add.s32 	%r164, %r155, 6;
	mul.wide.u32 	%rd83, %r164, 4;
	add.s64 	%rd84, %rd2, %rd83;
	ld.shared.f32 	%f71, [%r158+24];
	atom.global.add.f32 	%f72, [%rd84], %f71;
	add.s32 	%r165, %r155, 7;
	mul.wide.u32 	%rd85, %r165, 4;
	add.s64 	%rd86, %rd2, %rd85;
	ld.shared.f32 	%f73, [%r158+28];
	atom.global.add.f32 	%f74, [%rd86], %f73;
	add.s32 	%r200, %r200, 8;
	setp.ne.s32 	%p27, %r200, %r51;
	mov.u32 	%r202, %r51;
	@%p27 bra 	$L__BB2_39;
$L__BB2_40:
	setp.eq.s32 	%p28, %r48, 0;
	@%p28 bra 	$L__BB2_48;
	setp.lt.u32 	%p29, %r49, 3;
	@%p29 bra 	$L__BB2_43;
	add.s32 	%r166, %r202, %r54;
	mul.wide.u32 	%rd87, %r166, 4;
	add.s64 	%rd88, %rd2, %rd87;
	shl.b32 	%r167, %r166, 2;
	add.s32 	%r169, %r148, %r167;
	ld.shared.f32 	%f75, [%r169];
	atom.global.add.f32 	%f76, [%rd88], %f75;
	add.s32 	%r170, %r166, 1;
	mul.wide.u32 	%rd89, %r170, 4;
	add.s64 	%rd90, %rd2, %rd89;
	ld.shared.f32 	%f77, [%r169+4];
	atom.global.add.f32 	%f78, [%rd90], %f77;
	add.s32 	%r171, %r166, 2;
	mul.wide.u32 	%rd91, %r171, 4;
	add.s64 	%rd92, %rd2, %rd91;
	ld.shared.f32 	%f79, [%r169+8];
	atom.global.add.f32 	%f80, [%rd92], %f79;
	add.s32 	%r172, %r166, 3;
	mul.wide.u32 	%rd93, %r172, 4;
	add.s64 	%rd94, %rd2, %rd93;
	ld.shared.f32 	%f81, [%r169+12];
	atom.global.add.f32 	%f82, [%rd94], %f81;
	add.s32 	%r202, %r202, 4;
$L__BB2_43:
	setp.eq.s32 	%p30, %r50, 0;
	@%p30 bra 	$L__BB2_48;
	setp.eq.s32 	%p31, %r50, 1;
	@%p31 bra 	$L__BB2_46;
	add.s32 	%r173, %r202, %r54;
	mul.wide.u32 	%rd95, %r173, 4;
	add.s64 	%rd96, %rd2, %rd95;
	shl.b32 	%r174, %r173, 2;
	add.s32 	%r176, %r148, %r174;
	ld.shared.f32 	%f83, [%r176];
	atom.global.add.f32 	%f84, [%rd96], %f83;
	add.s32 	%r177, %r173, 1;
	mul.wide.u32 	%rd97, %r177, 4;
	add.s64 	%rd98, %rd2, %rd97;
	ld.shared.f32 	%f85, [%r176+4];
	atom.global.add.f32 	%f86, [%rd98], %f85;
	add.s32 	%r202, %r202, 2;
$L__BB2_46:
	setp.eq.s32 	%p32, %r52, 0;
	@%p32 bra 	$L__BB2_48;
	add.s32 	%r178, %r202, %r54;
	mul.wide.u32 	%rd99, %r178, 4;
	add.s64 	%rd100, %rd2, %rd99;
	shl.b32 	%r179, %r178, 2;
	add.s32 	%r181, %r148, %r179;
	ld.shared.f32 	%f87, [%r181];
	atom.global.add.f32 	%f88, [%rd100], %f87;
$L__BB2_48:
	add.s32 	%r198, %r198, %r4;
	setp.lt.u32 	%p33, %r198, %r3;
	@%p33 bra 	$L__BB2_37;
$L__BB2_49:
	ret;

}
	// .globl	_Z11set_to_zeroPfj
.visible .entry _Z11set_to_zeroPfj(
	.param .u64 .ptr .align 1 _Z11set_to_zeroPfj_param_0,
	.param .u32 _Z11set_to_zeroPfj_param_1
)
{
	.reg .pred 	%p<2>;
	.reg .b32 	%r<7>;
	.reg .b64 	%rd<5>;

	ld.param.u64 	%rd1, [_Z11set_to_zeroPfj_param_0];
	ld.param.u32 	%r2, [_Z11set_to_zeroPfj_param_1];
	mov.u32 	%r3, %ctaid.x;
	mov.u32 	%r4, %ntid.x;
	mov.u32 	%r5, %tid.x;
	mad.lo.s32 	%r1, %r3, %r4, %r5;
	setp.ge.u32 	%p1, %r1, %r2;
	@%p1 bra 	$L__BB3_2;
	cvta.to.global.u64 	%rd2, %rd1;
	mul.wide.u32 	%rd3, %r1, 4;
	add.s64 	%rd4, %rd2, %rd3;
	mov.b32 	%r6, 0;
	st.global.u32 	[%rd4], %r6;
$L__BB3_2:
	ret;

}
	// .globl	_Z11set_to_zeroPjj
.visible .entry _Z11set_to_zeroPjj(
	.param .u64 .ptr .align 1 _Z11set_to_zeroPjj_param_0,
	.param .u32 _Z11set_to_zeroPjj_param_1
)
{
	.reg .pred 	%p<2>;
	.reg .b32 	%r<7>;
	.reg .b64 	%rd<5>;

	ld.param.u64 	%rd1, [_Z11set_to_zeroPjj_param_0];
	ld.param.u32 	%r2, [_Z11set_to_zeroPjj_param_1];
	mov.u32 	%r3, %ctaid.x;
	mov.u32 	%r4, %ntid.x;
	mov.u32 	%r5, %tid.x;
	mad.lo.s32 	%r1, %r3, %r4, %r5;
	setp.ge.u32 	%p1, %r1, %r2;
	@%p1 bra 	$L__BB4_2;
	cvta.to.global.u64 	%rd2, %rd1;
	mul.wide.u32 	%rd3, %r1, 4;
	add.s64 	%rd4, %rd2, %rd3;
	mov.b32 	%r6, 0;
	st.global.u32 	[%rd4], %r6;
$L__BB4_2:
	ret;

}
	// .globl	_Z6dividePfPjjj
.visible .entry _Z6dividePfPjjj(
	.param .u64 .ptr .align 1 _Z6dividePfPjjj_param_0,
	.param .u64 .ptr .align 1 _Z6dividePfPjjj_param_1,
	.param .u32 _Z6dividePfPjjj_param_2,
	.param .u32 _Z6dividePfPjjj_param_3
)
{
	.reg .pred 	%p<13>;
	.reg .b32 	%r<66>;
	.reg .b32 	%f<60>;
	.reg .b64 	%rd<65>;

	ld.param.u64 	%rd3, [_Z6dividePfPjjj_param_0];
	ld.param.u64 	%rd2, [_Z6dividePfPjjj_param_1];
	ld.param.u32 	%r26, [_Z6dividePfPjjj_param_2];
	ld.param.u32 	%r25, [_Z6dividePfPjjj_param_3];
	cvta.to.global.u64 	%rd1, %rd3;
	mov.u32 	%r27, %ctaid.x;
	mov.u32 	%r28, %ntid.x;
	mov.u32 	%r29, %tid.x;
	mad.lo.s32 	%r1, %r27, %r28, %r29;
	setp.ge.u32 	%p1, %r1, %r26;
	@%p1 bra 	$L__BB5_14;
	cvta.to.global.u64 	%rd4, %rd2;
	mul.wide.u32 	%rd5, %r1, 4;
	add.s64 	%rd6, %rd4, %rd5;
	ld.global.u32 	%r2, [%rd6];
	setp.eq.s32 	%p2, %r2, 0;
	setp.eq.s32 	%p3, %r25, 0;
	or.pred  	%p4, %p2, %p3;
	@%p4 bra 	$L__BB5_14;
	mul.lo.s32 	%r3, %r25, %r1;
	cvt.rn.f32.u32 	%f1, %r2;
	add.s32 	%r31, %r25, -1;
	and.b32  	%r4, %r25, 15;
	setp.lt.u32 	%p5, %r31, 15;
	mov.b32 	%r62, 0;
	@%p5 bra 	$L__BB5_5;
	and.b32  	%r62, %r25, -16;
	neg.s32 	%r60, %r62;
	add.s32 	%r59, %r3, 7;
$L__BB5_4:
	.pragma "nounroll";
	add.s32 	%r32, %r59, -7;
	mul.wide.u32 	%rd7, %r32, 4;
	add.s64 	%rd8, %rd1, %rd7;
	ld.global.f32 	%f2, [%rd8];
	div.rn.f32 	%f3, %f2, %f1;
	st.global.f32 	[%rd8], %f3;
	add.s32 	%r33, %r59, -6;
	mul.wide.u32 	%rd9, %r33, 4;
	add.s64 	%rd10, %rd1, %rd9;
	ld.global.f32 	%f4, [%rd10];
	div.rn.f32 	%f5, %f4, %f1;
	st.global.f32 	[%rd10], %f5;
	add.s32 	%r34, %r59, -5;
	mul.wide.u32 	%rd11, %r34, 4;
	add.s64 	%rd12, %rd1, %rd11;
	ld.global.f32 	%f6, [%rd12];
	div.rn.f32 	%f7, %f6, %f1;
	st.global.f32 	[%rd12], %f7;
	add.s32 	%r35, %r59, -4;
	mul.wide.u32 	%rd13, %r35, 4;
	add.s64 	%rd14, %rd1, %rd13;
	ld.global.f32 	%f8, [%rd14];
	div.rn.f32 	%f9, %f8, %f1;
	st.global.f32 	[%rd14], %f9;
	add.s32 	%r36, %r59, -3;
	mul.wide.u32 	%rd15, %r36, 4;
	add.s64 	%rd16, %rd1, %rd15;
	ld.global.f32 	%f10, [%rd16];
	div.rn.f32 	%f11, %f10, %f1;
	st.global.f32 	[%rd16], %f11;
	add.s32 	%r37, %r59, -2;
	mul.wide.u32 	%rd17, %r37, 4;
	add.s64 	%rd18, %rd1, %rd17;
	ld.global.f32 	%f12, [%rd18];
	div.rn.f32 	%f13, %f12, %f1;
	st.global.f32 	[%rd18], %f13;
	add.s32 	%r38, %r59, -1;
	mul.wide.u32 	%rd19, %r38, 4;
	add.s64 	%rd20, %rd1, %rd19;
	ld.global.f32 	%f14, [%rd20];
	div.rn.f32 	%f15, %f14, %f1;
	st.global.f32 	[%rd20], %f15;
	add.s32 	%r39, %r59, 8;
	mul.wide.u32 	%rd21, %r59, 4;
	add.s64 	%rd22, %rd1, %rd21;
	ld.global.f32 	%f16, [%rd22];
	div.rn.f32 	%f17, %f16, %f1;
	st.global.f32 	[%rd22], %f17;
	add.s32 	%r40, %r59, 1;
	mul.wide.u32 	%rd23, %r40, 4;
	add.s64 	%rd24, %rd1, %rd23;
	ld.global.f32 	%f18, [%rd24];
	div.rn.f32 	%f19, %f18, %f1;
	st.global.f32 	[%rd24], %f19;
	add.s32 	%r41, %r59, 2;
	mul.wide.u32 	%rd25, %r41, 4;
	add.s64 	%rd26, %rd1, %rd25;
	ld.global.f32 	%f20, [%rd26];
	div.rn.f32 	%f21, %f20, %f1;
	st.global.f32 	[%rd26], %f21;
	add.s32 	%r42, %r59, 3;
	mul.wide.u32 	%rd27, %r42, 4;
	add.s64 	%rd28, %rd1, %rd27;
	ld.global.f32 	%f22, [%rd28];
	div.rn.f32 	%f23, %f22, %f1;
	st.global.f32 	[%rd28], %f23;
	add.s32 	%r43, %r59, 4;
	mul.wide.u32 	%rd29, %r43, 4;
	add.s64 	%rd30, %rd1, %rd29;
	ld.global.f32 	%f24, [%rd30];
	div.rn.f32 	%f25, %f24, %f1;
	st.global.f32 	[%rd30], %f25;
	add.s32 	%r44, %r59, 5;
	mul.wide.u32 	%rd31, %r44, 4;
	add.s64 	%rd32, %rd1, %rd31;
	ld.global.f32 	%f26, [%rd32];
	div.rn.f32 	%f27, %f26, %f1;
	st.global.f32 	[%rd32], %f27;
	add.s32 	%r45, %r59, 6;
	mul.wide.u32 	%rd33, %r45, 4;
	add.s64 	%rd34, %rd1, %rd33;
	ld.global.f32 	%f28, [%rd34];
	div.rn.f32 	%f29, %f28, %f1;
	st.global.f32 	[%rd34], %f29;
	add.s32 	%r46, %r59, 7;
	mul.wide.u32 	%rd35, %r46, 4;
	add.s64 	%rd36, %rd1, %rd35;
	ld.global.f32 	%f30, [%rd36];
	div.rn.f32 	%f31, %f30, %f1;
	st.global.f32 	[%rd36], %f31;
	mul.wide.u32 	%rd37, %r39, 4;
	add.s64 	%rd38, %rd1, %rd37;
	ld.global.f32 	%f32, [%rd38];
	div.rn.f32 	%f33, %f32, %f1;
	st.global.f32 	[%rd38], %f33;
	add.s32 	%r60, %r60, 16;
	add.s32 	%r59, %r59, 16;
	setp.ne.s32 	%p6, %r60, 0;
	@%p6 bra 	$L__BB5_4;
$L__BB5_5:
	setp.eq.s32 	%p7, %r4, 0;
	@%p7 bra 	$L__BB5_14;
	and.b32  	%r13, %r25, 7;
	setp.lt.u32 	%p8, %r4, 8;
	@%p8 bra 	$L__BB5_8;
	add.s32 	%r47, %r62, %r3;
	mul.wide.u32 	%rd39, %r47, 4;
	add.s64 	%rd40, %rd1, %rd39;
	ld.global.f32 	%f34, [%rd40];
	div.rn.f32 	%f35, %f34, %f1;
	st.global.f32 	[%rd40], %f35;
	add.s32 	%r48, %r47, 1;
	mul.wide.u32 	%rd41, %r48, 4;
	add.s64 	%rd42, %rd1, %rd41;
	ld.global.f32 	%f36, [%rd42];
	div.rn.f32 	%f37, %f36, %f1;
	st.global.f32 	[%rd42], %f37;
	add.s32 	%r49, %r47, 2;
	mul.wide.u32 	%rd43, %r49, 4;
	add.s64 	%rd44, %rd1, %rd43;
	ld.global.f32 	%f38, [%rd44];
	div.rn.f32 	%f39, %f38, %f1;
	st.global.f32 	[%rd44], %f39;
	add.s32 	%r50, %r47, 3;
	mul.wide.u32 	%rd45, %r50, 4;
	add.s64 	%rd46, %rd1, %rd45;
	ld.global.f32 	%f40, [%rd46];
	div.rn.f32 	%f41, %f40, %f1;
	st.global.f32 	[%rd46], %f41;
	add.s32 	%r51, %r47, 4;
	mul.wide.u32 	%rd47, %r51, 4;
	add.s64 	%rd48, %rd1, %rd47;
	ld.global.f32 	%f42, [%rd48];
	div.rn.f32 	%f43, %f42, %f1;
	st.global.f32 	[%rd48], %f43;
	add.s32 	%r52, %r47, 5;
	mul.wide.u32 	%rd49, %r52, 4;
	add.s64 	%rd50, %rd1, %rd49;
	ld.global.f32 	%f44, [%rd50];
	div.rn.f32 	%f45, %f44, %f1;
	st.global.f32 	[%rd50], %f45;
	add.s32 	%r53, %r47, 6;
	mul.wide.u32 	%rd51, %r53, 4;
	add.s64 	%rd52, %rd1, %rd51;
	ld.global.f32 	%f46, [%rd52];
	div.rn.f32 	%f47, %f46, %f1;
	st.global.f32 	[%rd52], %f47;
	add.s32 	%r54, %r47, 7;
	mul.wide.u32 	%rd53, %r54, 4;
	add.s64 	%rd54, %rd1, %rd53;
	ld.global.f32 	%f48, [%rd54];
	div.rn.f32 	%f49, %f48, %f1;
	st.global.f32 	[%rd54], %f49;
	add.s32 	%r62, %r62, 8;
$L__BB5_8:
	setp.eq.s32 	%p9, %r13, 0;
	@%p9 bra 	$L__BB5_14;
	and.b32  	%r16, %r25, 3;
	setp.lt.u32 	%p10, %r13, 4;
	@%p10 bra 	$L__BB5_11;
	add.s32 	%r55, %r62, %r3;
	mul.wide.u32 	%rd55, %r55, 4;
	add.s64 	%rd56, %rd1, %rd55;
	ld.global.f32 	%f50, [%rd56];
	div.rn.f32 	%f51, %f50, %f1;
	st.global.f32 	[%rd56], %f51;
	add.s32 	%r56, %r55, 1;
	mul.wide.u32 	%rd57, %r56, 4;
	add.s64 	%rd58, %rd1, %rd57;
	ld.global.f32 	%f52, [%rd58];
	div.rn.f32 	%f53, %f52, %f1;
	st.global.f32 	[%rd58], %f53;
	add.s32 	%r57, %r55, 2;
	mul.wide.u32 	%rd59, %r57, 4;
	add.s64 	%rd60, %rd1, %rd59;
	ld.global.f32 	%f54, [%rd60];
	div.rn.f32 	%f55, %f54, %f1;
	st.global.f32 	[%rd60], %f55;
	add.s32 	%r58, %r55, 3;
	mul.wide.u32 	%rd61, %r58, 4;
	add.s64 	%rd62, %rd1, %rd61;
	ld.global.f32 	%f56, [%rd62];
	div.rn.f32 	%f57, %f56, %f1;
	st.global.f32 	[%rd62], %f57;
	add.s32 	%r62, %r62, 4;
$L__BB5_11:
	setp.eq.s32 	%p11, %r16, 0;
	@%p11 bra 	$L__BB5_14;
	add.s32 	%r65, %r62, %r3;
	neg.s32 	%r64, %r16;
$L__BB5_13:
	.pragma "nounroll";
	mul.wide.u32 	%rd63, %r65, 4;
	add.s64 	%rd64, %rd1, %rd63;
	ld.global.f32 	%f58, [%rd64];
	div.rn.f32 	%f59, %f58, %f1;
	st.global.f32 	[%rd64], %f59;
	add.s32 	%r65, %r65, 1;
	add.s32 	%r64, %r64, 1;
	setp.ne.s32 	%p12, %r64, 0;
	@%p12 bra 	$L__BB5_13;
$L__BB5_14:
	ret;

}


// ===== COMPILED SASS (sm_100) =====

	.target	sm_100

	.elftype	@"ET_EXEC"


//--------------------- .note.nv.tkinfo           --------------------------
	.section	.note.nv.tkinfo,"",@"SHT_NOTE"
	.sectionflags	@"SHF_NOTE_NV_TKINFO"
	.tkinfo
        /*0018*/ 	.word	0x00000002
        /*0030*/ 	.string	""
        /*0030*/ 	.string	"ptxas"
        /*0030*/ 	.string	"Cuda compilation tools, release 13.0, V13.0.88"
        /*0030*/ 	.string	"Build cuda_13.0.r13.0/compiler.36424714_0"
        /*0030*/ 	.string	"-arch sm_100 -m 64 "



//--------------------- .note.nv.cuinfo           --------------------------
	.section	.note.nv.cuinfo,"",@"SHT_NOTE"
	.sectionflags	@"SHF_NOTE_NV_CUINFO"
        /*0018*/ 	.short	0x0002
        /*001a*/ 	.short	0x0064
        /*001c*/ 	.short	0x0082
	.zero		2


//--------------------- .nv.info                  --------------------------
	.section	.nv.info,"",@"SHT_CUDA_INFO"
	.align	4


	//----- nvinfo : EIATTR_REGCOUNT
	.align		4
        /*0000*/ 	.byte	0x04, 0x2f
        /*0002*/ 	.short	(.L_1 - .L_0)
	.align		4
.L_0:
        /*0004*/ 	.word	index@(_Z20findNearestCentroidsPKfS0_Pjiii)
        /*0008*/ 	.word	0x00000020


	//----- nvinfo : EIATTR_FRAME_SIZE
	.align		4
.L_1:
        /*000c*/ 	.byte	0x04, 0x11
        /*000e*/ 	.short	(.L_3 - .L_2)
	.align		4
.L_2:
        /*0010*/ 	.word	index@(_Z20findNearestCentroidsPKfS0_Pjiii)
        /*0014*/ 	.word	0x00000000


	//----- nvinfo : EIATTR_REGCOUNT
	.align		4
.L_3:
        /*0018*/ 	.byte	0x04, 0x2f
        /*001a*/ 	.short	(.L_5 - .L_4)
	.align		4
.L_4:
        /*001c*/ 	.word	index@(_Z13assign_pointsPfS_Pj6Params)
        /*0020*/ 	.word	0x00000020


	//----- nvinfo : EIATTR_FRAME_SIZE
	.align		4
.L_5:
        /*0024*/ 	.byte	0x04, 0x11
        /*0026*/ 	.short	(.L_7 - .L_6)
	.align		4
.L_6:
        /*0028*/ 	.word	index@(_Z13assign_pointsPfS_Pj6Params)
        /*002c*/ 	.word	0x00000000


	//----- nvinfo : EIATTR_REGCOUNT
	.align		4
.L_7:
        /*0030*/ 	.byte	0x04, 0x2f
        /*0032*/ 	.short	(.L_9 - .L_8)
	.align		4
.L_8:
        /*0034*/ 	.word	index@(_Z16update_centroidsPfPjS_S0_6Params)
        /*0038*/ 	.word	0x00000020


	//----- nvinfo : EIATTR_FRAME_SIZE
	.align		4
.L_9:
        /*003c*/ 	.byte	0x04, 0x11
        /*003e*/ 	.short	(.L_11 - .L_10)
	.align		4
.L_10:
        /*0040*/ 	.word	index@(_Z16update_centroidsPfPjS_S0_6Params)
        /*0044*/ 	.word	0x00000000


	//----- nvinfo : EIATTR_REGCOUNT
	.align		4
.L_11:
        /*0048*/ 	.byte	0x04, 0x2f
        /*004a*/ 	.short	(.L_13 - .L_12)
	.align		4
.L_12:
        /*004c*/ 	.word	index@(_Z11set_to_zeroPfj)
        /*0050*/ 	.word	0x00000008


	//----- nvinfo : EIATTR_FRAME_SIZE
	.align		4
.L_13:
        /*0054*/ 	.byte	0x04, 0x11
        /*0056*/ 	.short	(.L_15 - .L_14)
	.align		4
.L_14:
        /*0058*/ 	.word	index@(_Z11set_to_zeroPfj)
        /*005c*/ 	.word	0x00000000


	//----- nvinfo : EIATTR_REGCOUNT
	.align		4
.L_15:
        /*0060*/ 	.byte	0x04, 0x2f
        /*0062*/ 	.short	(.L_17 - .L_16)
	.align		4
.L_16:
        /*0064*/ 	.word	index@(_Z11set_to_zeroPjj)
        /*0068*/ 	.word	0x00000008


	//----- nvinfo : EIATTR_FRAME_SIZE
	.align		4
.L_17:
        /*006c*/ 	.byte	0x04, 0x11
        /*006e*/ 	.short	(.L_19 - .L_18)
	.align		4
.L_18:
        /*0070*/ 	.word	index@(_Z11set_to_zeroPjj)
        /*0074*/ 	.word	0x00000000


	//----- nvinfo : EIATTR_REGCOUNT
	.align		4
.L_19:
        /*0078*/ 	.byte	0x04, 0x2f
        /*007a*/ 	.short	(.L_21 - .L_20)
	.align		4
.L_20:
        /*007c*/ 	.word	index@(_Z6dividePfPjjj)
        /*0080*/ 	.word	0x0000001a


	//----- nvinfo : EIATTR_FRAME_SIZE
	.align		4
.L_21:
        /*0084*/ 	.byte	0x04, 0x11
        /*0086*/ 	.short	(.L_23 - .L_22)
	.align		4
.L_22:
        /*0088*/ 	.word	index@($__internal_0_$__cuda_sm3x_div_rn_noftz_f32_slowpath)
        /*008c*/ 	.word	0x00000000


	//----- nvinfo : EIATTR_FRAME_SIZE
	.align		4
.L_23:
        /*0090*/ 	.byte	0x04, 0x11
        /*0092*/ 	.short	(.L_25 - .L_24)
	.align		4
.L_24:
        /*0094*/ 	.word	index@(_Z6dividePfPjjj)
        /*0098*/ 	.word	0x00000000


	//----- nvinfo : EIATTR_MIN_STACK_SIZE
	.align		4
.L_25:
        /*009c*/ 	.byte	0x04, 0x12
        /*009e*/ 	.short	(.L_27 - .L_26)
	.align		4
.L_26:
        /*00a0*/ 	.word	index@(_Z6dividePfPjjj)
        /*00a4*/ 	.word	0x00000000


	//----- nvinfo : EIATTR_MIN_STACK_SIZE
	.align		4
.L_27:
        /*00a8*/ 	.byte	0x04, 0x12
        /*00aa*/ 	.short	(.L_29 - .L_28)
	.align		4
.L_28:
        /*00ac*/ 	.word	index@(_Z11set_to_zeroPjj)
        /*00b0*/ 	.word	0x00000000


	//----- nvinfo : EIATTR_MIN_STACK_SIZE
	.align		4
.L_29:
        /*00b4*/ 	.byte	0x04, 0x12
        /*00b6*/ 	.short	(.L_31 - .L_30)
	.align		4
.L_30:
        /*00b8*/ 	.word	index@(_Z11set_to_zeroPfj)
        /*00bc*/ 	.word	0x00000000


	//----- nvinfo : EIATTR_MIN_STACK_SIZE
	.align		4
.L_31:
        /*00c0*/ 	.byte	0x04, 0x12
        /*00c2*/ 	.short	(.L_33 - .L_32)
	.align		4
.L_32:
        /*00c4*/ 	.word	index@(_Z16update_centroidsPfPjS_S0_6Params)
        /*00c8*/ 	.word	0x00000000


	//----- nvinfo : EIATTR_MIN_STACK_SIZE
	.align		4
.L_33:
        /*00cc*/ 	.byte	0x04, 0x12
        /*00ce*/ 	.short	(.L_35 - .L_34)
	.align		4
.L_34:
        /*00d0*/ 	.word	index@(_Z13assign_pointsPfS_Pj6Params)
        /*00d4*/ 	.word	0x00000000


	//----- nvinfo : EIATTR_MIN_STACK_SIZE
	.align		4
.L_35:
        /*00d8*/ 	.byte	0x04, 0x12
        /*00da*/ 	.short	(.L_37 - .L_36)
	.align		4
.L_36:
        /*00dc*/ 	.word	index@(_Z20findNearestCentroidsPKfS0_Pjiii)
        /*00e0*/ 	.word	0x00000000
.L_37:


//--------------------- .nv.compat                --------------------------
	.section	.nv.compat,"",@"SHT_CUDA_COMPAT_INFO"
	.align	4
        /*0000*/ 	.byte	0x02, 0x09, 0x00, 0x00, 0x02, 0x02, 0x01, 0x00, 0x02, 0x05, 0x05, 0x00, 0x03, 0x07, 0x01, 0x01
        /*0010*/ 	.byte	0x02, 0x03, 0x00, 0x00, 0x02, 0x06, 0x01, 0x00, 0x04, 0x0b, 0x08, 0x00, 0x01, 0x00, 0x00, 0x00
        /*0020*/ 	.byte	0x00, 0x00, 0x00, 0x00


//--------------------- .nv.info._Z6dividePfPjjj  --------------------------
	.section	.nv.info._Z6dividePfPjjj,"",@"SHT_CUDA_INFO"
	.sectionflags	@""
	.align	4


	//----- nvinfo : EIATTR_CUDA_API_VERSION
	.align		4
        /*0000*/ 	.byte	0x04, 0x37
        /*0002*/ 	.short	(.L_39 - .L_38)
.L_38:
        /*0004*/ 	.word	0x00000082


	//----- nvinfo : EIATTR_KPARAM_INFO
	.align		4
.L_39:
        /*0008*/ 	.byte	0x04, 0x17
        /*000a*/ 	.short	(.L_41 - .L_40)
.L_40:
        /*000c*/ 	.word	0x00000000
        /*0010*/ 	.short	0x0003
        /*0012*/ 	.short	0x0014
        /*0014*/ 	.byte	0x00, 0xf0, 0x11, 0x00


	//----- nvinfo : EIATTR_KPARAM_INFO
	.align		4
.L_41:
        /*0018*/ 	.byte	0x04, 0x17
        /*001a*/ 	.short	(.L_43 - .L_42)
.L_42:
        /*001c*/ 	.word	0x00000000
        /*0020*/ 	.short	0x0002
        /*0022*/ 	.short	0x0010
        /*0024*/ 	.byte	0x00, 0xf0, 0x11, 0x00


	//----- nvinfo : EIATTR_KPARAM_INFO
	.align		4
.L_43:
        /*0028*/ 	.byte	0x04, 0x17
        /*002a*/ 	.short	(.L_45 - .L_44)
.L_44:
        /*002c*/ 	.word	0x00000000
        /*0030*/ 	.short	0x0001
        /*0032*/ 	.short	0x0008
        /*0034*/ 	.byte	0x00, 0xf5, 0x21, 0x00


	//----- nvinfo : EIATTR_KPARAM_INFO
	.align		4
.L_45:
        /*0038*/ 	.byte	0x04, 0x17
        /*003a*/ 	.short	(.L_47 - .L_46)
.L_46:
        /*003c*/ 	.word	0x00000000
        /*0040*/ 	.short	0x0000
        /*0042*/ 	.short	0x0000
        /*0044*/ 	.byte	0x00, 0xf5, 0x21, 0x00


	//----- nvinfo : EIATTR_SPARSE_MMA_MASK
	.align		4
.L_47:
        /*0048*/ 	.byte	0x03, 0x50
        /*004a*/ 	.short	0x0000


	//----- nvinfo : EIATTR_MAXREG_COUNT
	.align		4
        /*004c*/ 	.byte	0x03, 0x1b
        /*004e*/ 	.short	0x00ff


	//----- nvinfo : EIATTR_MERCURY_ISA_VERSION
	.align		4
        /*0050*/ 	.byte	0x03, 0x5f
        /*0052*/ 	.short	0x0101


	//----- nvinfo : EIATTR_VRC_CTA_INIT_COUNT
	.align		4
        /*0054*/ 	.byte	0x02, 0x4a
	.zero		1
	.zero		1


	//----- nvinfo : EIATTR_EXIT_INSTR_OFFSETS
	.align		4
        /*0058*/ 	.byte	0x04, 0x1c
        /*005a*/ 	.short	(.L_49 - .L_48)


	//   ....[0]....
.L_48:
        /*005c*/ 	.word	0x00000070


	//   ....[1]....
        /*0060*/ 	.word	0x000000f0


	//   ....[2]....
        /*0064*/ 	.word	0x000013c0


	//   ....[3]....
        /*0068*/ 	.word	0x00001da0


	//   ....[4]....
        /*006c*/ 	.word	0x000022c0


	//   ....[5]....
        /*0070*/ 	.word	0x00002450


	//----- nvinfo : EIATTR_CRS_STACK_SIZE
	.align		4
.L_49:
        /*0074*/ 	.byte	0x04, 0x1e
        /*0076*/ 	.short	(.L_51 - .L_50)
.L_50:
        /*0078*/ 	.word	0x00000000


	//----- nvinfo : EIATTR_CBANK_PARAM_SIZE
	.align		4
.L_51:
        /*007c*/ 	.byte	0x03, 0x19
        /*007e*/ 	.short	0x0018


	//----- nvinfo : EIATTR_PARAM_CBANK
	.align		4
        /*0080*/ 	.byte	0x04, 0x0a
        /*0082*/ 	.short	(.L_53 - .L_52)
	.align		4
.L_52:
        /*0084*/ 	.word	index@(.nv.constant0._Z6dividePfPjjj)
        /*0088*/ 	.short	0x0380
        /*008a*/ 	.short	0x0018


	//----- nvinfo : EIATTR_SW_WAR
	.align		4
.L_53:
        /*008c*/ 	.byte	0x04, 0x36
        /*008e*/ 	.short	(.L_55 - .L_54)
.L_54:
        /*0090*/ 	.word	0x00000008
.L_55:


//--------------------- .nv.info._Z11set_to_zeroPjj --------------------------
	.section	.nv.info._Z11set_to_zeroPjj,"",@"SHT_CUDA_INFO"
	.sectionflags	@""
	.align	4


	//----- nvinfo : EIATTR_CUDA_API_VERSION
	.align		4
        /*0000*/ 	.byte	0x04, 0x37
        /*0002*/ 	.short	(.L_57 - .L_56)
.L_56:
        /*0004*/ 	.word	0x00000082


	//----- nvinfo : EIATTR_KPARAM_INFO
	.align		4
.L_57:
        /*0008*/ 	.byte	0x04, 0x17
        /*000a*/ 	.short	(.L_59 - .L_58)
.L_58:
        /*000c*/ 	.word	0x00000000
        /*0010*/ 	.short	0x0001
        /*0012*/ 	.short	0x0008
        /*0014*/ 	.byte	0x00, 0xf0, 0x11, 0x00


	//----- nvinfo : EIATTR_KPARAM_INFO
	.align		4
.L_59:
        /*0018*/ 	.byte	0x04, 0x17
        /*001a*/ 	.short	(.L_61 - .L_60)
.L_60:
        /*001c*/ 	.word	0x00000000
        /*0020*/ 	.short	0x0000
        /*0022*/ 	.short	0x0000
        /*0024*/ 	.byte	0x00, 0xf5, 0x21, 0x00


	//----- nvinfo : EIATTR_SPARSE_MMA_MASK
	.align		4
.L_61:
        /*0028*/ 	.byte	0x03, 0x50
        /*002a*/ 	.short	0x0000


	//----- nvinfo : EIATTR_MAXREG_COUNT
	.align		4
        /*002c*/ 	.byte	0x03, 0x1b
        /*002e*/ 	.short	0x00ff


	//----- nvinfo : EIATTR_MERCURY_ISA_VERSION
	.align		4
        /*0030*/ 	.byte	0x03, 0x5f
        /*0032*/ 	.short	0x0101


	//----- nvinfo : EIATTR_VRC_CTA_INIT_COUNT
	.align		4
        /*0034*/ 	.byte	0x02, 0x4a
	.zero		1
	.zero		1


	//----- nvinfo : EIATTR_EXIT_INSTR_OFFSETS
	.align		4
        /*0038*/ 	.byte	0x04, 0x1c
        /*003a*/ 	.short	(.L_63 - .L_62)


	//   ....[0]....
.L_62:
        /*003c*/ 	.word	0x00000070


	//   ....[1]....
        /*0040*/ 	.word	0x000000c0


	//----- nvinfo : EIATTR_CBANK_PARAM_SIZE
	.align		4
.L_63:
        /*0044*/ 	.byte	0x03, 0x19
        /*0046*/ 	.short	0x000c


	//----- nvinfo : EIATTR_PARAM_CBANK
	.align		4
        /*0048*/ 	.byte	0x04, 0x0a
        /*004a*/ 	.short	(.L_65 - .L_64)
	.align		4
.L_64:
        /*004c*/ 	.word	index@(.nv.constant0._Z11set_to_zeroPjj)
        /*0050*/ 	.short	0x0380
        /*0052*/ 	.short	0x000c


	//----- nvinfo : EIATTR_SW_WAR
	.align		4
.L_65:
        /*0054*/ 	.byte	0x04, 0x36
        /*0056*/ 	.short	(.L_67 - .L_66)
.L_66:
        /*0058*/ 	.word	0x00000008
.L_67:


//--------------------- .nv.info._Z11set_to_zeroPfj --------------------------
	.section	.nv.info._Z11set_to_zeroPfj,"",@"SHT_CUDA_INFO"
	.sectionflags	@""
	.align	4


	//----- nvinfo : EIATTR_CUDA_API_VERSION
	.align		4
        /*0000*/ 	.byte	0x04, 0x37
        /*0002*/ 	.short	(.L_69 - .L_68)
.L_68:
        /*0004*/ 	.word	0x00000082


	//----- nvinfo : EIATTR_KPARAM_INFO
	.align		4
.L_69:
        /*0008*/ 	.byte	0x04, 0x17
        /*000a*/ 	.short	(.L_71 - .L_70)
.L_70:
        /*000c*/ 	.word	0x00000000
        /*0010*/ 	.short	0x0001
        /*0012*/ 	.short	0x0008
        /*0014*/ 	.byte	0x00, 0xf0, 0x11, 0x00


	//----- nvinfo : EIATTR_KPARAM_INFO
	.align		4
.L_71:
        /*0018*/ 	.byte	0x04, 0x17
        /*001a*/ 	.short	(.L_73 - .L_72)
.L_72:
        /*001c*/ 	.word	0x00000000
        /*0020*/ 	.short	0x0000
        /*0022*/ 	.short	0x0000
        /*0024*/ 	.byte	0x00, 0xf5, 0x21, 0x00


	//----- nvinfo : EIATTR_SPARSE_MMA_MASK
	.align		4
.L_73:
        /*0028*/ 	.byte	0x03, 0x50
        /*002a*/ 	.short	0x0000


	//----- nvinfo : EIATTR_MAXREG_COUNT
	.align		4
        /*002c*/ 	.byte	0x03, 0x1b
        /*002e*/ 	.short	0x00ff


	//----- nvinfo : EIATTR_MERCURY_ISA_VERSION
	.align		4
        /*0030*/ 	.byte	0x03, 0x5f
        /*0032*/ 	.short	0x0101


	//----- nvinfo : EIATTR_VRC_CTA_INIT_COUNT
	.align		4
        /*0034*/ 	.byte	0x02, 0x4a
	.zero		1
	.zero		1


	//----- nvinfo : EIATTR_EXIT_INSTR_OFFSETS
	.align		4
        /*0038*/ 	.byte	0x04, 0x1c
        /*003a*/ 	.short	(.L_75 - .L_74)


	//   ....[0]....
.L_74:
        /*003c*/ 	.word	0x00000070


	//   ....[1]....
        /*0040*/ 	.word	0x000000c0


	//----- nvinfo : EIATTR_CBANK_PARAM_SIZE
	.align		4
.L_75:
        /*0044*/ 	.byte	0x03, 0x19
        /*0046*/ 	.short	0x000c


	//----- nvinfo : EIATTR_PARAM_CBANK
	.align		4
        /*0048*/ 	.byte	0x04, 0x0a
        /*004a*/ 	.short	(.L_77 - .L_76)
	.align		4
.L_76:
        /*004c*/ 	.word	index@(.nv.constant0._Z11set_to_zeroPfj)
        /*0050*/ 	.short	0x0380
        /*0052*/ 	.short	0x000c


	//----- nvinfo : EIATTR_SW_WAR
	.align		4
.L_77:
        /*0054*/ 	.byte	0x04, 0x36
        /*0056*/ 	.short	(.L_79 - .L_78)
.L_78:
        /*0058*/ 	.word	0x00000008
.L_79:


//--------------------- .nv.info._Z16update_centroidsPfPjS_S0_6Params --------------------------
	.section	.nv.info._Z16update_centroidsPfPjS_S0_6Params,"",@"SHT_CUDA_INFO"
	.sectionflags	@""
	.align	4


	//----- nvinfo : EIATTR_CUDA_API_VERSION
	.align		4
        /*0000*/ 	.byte	0x04, 0x37
        /*0002*/ 	.short	(.L_81 - .L_80)
.L_80:
        /*0004*/ 	.word	0x00000082


	//----- nvinfo : EIATTR_KPARAM_INFO
	.align		4
.L_81:
        /*0008*/ 	.byte	0x04, 0x17
        /*000a*/ 	.short	(.L_83 - .L_82)
.L_82:
        /*000c*/ 	.word	0x00000000
        /*0010*/ 	.short	0x0004
        /*0012*/ 	.short	0x0020
        /*0014*/ 	.byte	0x00, 0xf0, 0x31, 0x00


	//----- nvinfo : EIATTR_KPARAM_INFO
	.align		4
.L_83:
        /*0018*/ 	.byte	0x04, 0x17
        /*001a*/ 	.short	(.L_85 - .L_84)
.L_84:
        /*001c*/ 	.word	0x00000000
        /*0020*/ 	.short	0x0003
        /*0022*/ 	.short	0x0018
        /*0024*/ 	.byte	0x00, 0xf5, 0x21, 0x00


	//----- nvinfo : EIATTR_KPARAM_INFO
	.align		4
.L_85:
        /*0028*/ 	.byte	0x04, 0x17
        /*002a*/ 	.short	(.L_87 - .L_86)
.L_86:
        /*002c*/ 	.word	0x00000000
        /*0030*/ 	.short	0x0002
        /*0032*/ 	.short	0x0010
        /*0034*/ 	.byte	0x00, 0xf5, 0x21, 0x00


	//----- nvinfo : EIATTR_KPARAM_INFO
	.align		4
.L_87:
        /*0038*/ 	.byte	0x04, 0x17
        /*003a*/ 	.short	(.L_89 - .L_88)
.L_88:
        /*003c*/ 	.word	0x00000000
        /*0040*/ 	.short	0x0001
        /*0042*/ 	.short	0x0008
        /*0044*/ 	.byte	0x00, 0xf5, 0x21, 0x00


	//----- nvinfo : EIATTR_KPARAM_INFO
	.align		4
.L_89:
        /*0048*/ 	.byte	0x04, 0x17
        /*004a*/ 	.short	(.L_91 - .L_90)
.L_90:
        /*004c*/ 	.word	0x00000000
        /*0050*/ 	.short	0x0000
        /*0052*/ 	.short	0x0000
        /*0054*/ 	.byte	0x00, 0xf5, 0x21, 0x00


	//----- nvinfo : EIATTR_SPARSE_MMA_MASK
	.align		4
.L_91:
        /*0058*/ 	.byte	0x03, 0x50
        /*005a*/ 	.short	0x0000


	//----- nvinfo : EIATTR_MAXREG_COUNT
	.align		4
        /*005c*/ 	.byte	0x03, 0x1b
        /*005e*/ 	.short	0x00ff


	//----- nvinfo : EIATTR_NUM_BARRIERS
	.align		4
        /*0060*/ 	.byte	0x02, 0x4c
        /*0062*/ 	.byte	0x01
	.zero		1


	//----- nvinfo : EIATTR_MERCURY_ISA_VERSION
	.align		4
        /*0064*/ 	.byte	0x03, 0x5f
        /*0066*/ 	.short	0x0101


	//----- nvinfo : EIATTR_VRC_CTA_INIT_COUNT
	.align		4
        /*0068*/ 	.byte	0x02, 0x4a
	.zero		1
	.zero		1


	//----- nvinfo : EIATTR_EXIT_INSTR_OFFSETS
	.align		4
        /*006c*/ 	.byte	0x04, 0x1c
        /*006e*/ 	.short	(.L_93 - .L_92)


	//   ....[0]....
.L_92:
        /*0070*/ 	.word	0x00001bf0


	//   ....[1]....
        /*0074*/ 	.word	0x00001ce0


	//   ....[2]....
        /*0078*/ 	.word	0x000023d0


	//----- nvinfo : EIATTR_CRS_STACK_SIZE
	.align		4
.L_93:
        /*007c*/ 	.byte	0x04, 0x1e
        /*007e*/ 	.short	(.L_95 - .L_94)
.L_94:
        /*0080*/ 	.word	0x00000000


	//----- nvinfo : EIATTR_CBANK_PARAM_SIZE
	.align		4
.L_95:
        /*0084*/ 	.byte	0x03, 0x19
        /*0086*/ 	.short	0x002c


	//----- nvinfo : EIATTR_PARAM_CBANK
	.align		4
        /*0088*/ 	.byte	0x04, 0x0a
        /*008a*/ 	.short	(.L_97 - .L_96)
	.align		4
.L_96:
        /*008c*/ 	.word	index@(.nv.constant0._Z16update_centroidsPfPjS_S0_6Params)
        /*0090*/ 	.short	0x0380
        /*0092*/ 	.short	0x002c


	//----- nvinfo : EIATTR_SW_WAR
	.align		4
.L_97:
        /*0094*/ 	.byte	0x04, 0x36
        /*0096*/ 	.short	(.L_99 - .L_98)
.L_98:
        /*0098*/ 	.word	0x00000008
.L_99:


//--------------------- .nv.info._Z13assign_pointsPfS_Pj6Params --------------------------
	.section	.nv.info._Z13assign_pointsPfS_Pj6Params,"",@"SHT_CUDA_INFO"
	.sectionflags	@""
	.align	4


	//----- nvinfo : EIATTR_CUDA_API_VERSION
	.align		4
        /*0000*/ 	.byte	0x04, 0x37
        /*0002*/ 	.short	(.L_101 - .L_100)
.L_100:
        /*0004*/ 	.word	0x00000082


	//----- nvinfo : EIATTR_KPARAM_INFO
	.align		4
.L_101:
        /*0008*/ 	.byte	0x04, 0x17
        /*000a*/ 	.short	(.L_103 - .L_102)
.L_102:
        /*000c*/ 	.word	0x00000000
        /*0010*/ 	.short	0x0003
        /*0012*/ 	.short	0x0018
        /*0014*/ 	.byte	0x00, 0xf0, 0x31, 0x00


	//----- nvinfo : EIATTR_KPARAM_INFO
	.align		4
.L_103:
        /*0018*/ 	.byte	0x04, 0x17
        /*001a*/ 	.short	(.L_105 - .L_104)
.L_104:
        /*001c*/ 	.word	0x00000000
        /*0020*/ 	.short	0x0002
        /*0022*/ 	.short	0x0010
        /*0024*/ 	.byte	0x00, 0xf5, 0x21, 0x00


	//----- nvinfo : EIATTR_KPARAM_INFO
	.align		4
.L_105:
        /*0028*/ 	.byte	0x04, 0x17
        /*002a*/ 	.short	(.L_107 - .L_106)
.L_106:
        /*002c*/ 	.word	0x00000000
        /*0030*/ 	.short	0x0001
        /*0032*/ 	.short	0x0008
        /*0034*/ 	.byte	0x00, 0xf5, 0x21, 0x00


	//----- nvinfo : EIATTR_KPARAM_INFO
	.align		4
.L_107:
        /*0038*/ 	.byte	0x04, 0x17
        /*003a*/ 	.short	(.L_109 - .L_108)
.L_108:
        /*003c*/ 	.word	0x00000000
        /*0040*/ 	.short	0x0000
        /*0042*/ 	.short	0x0000
        /*0044*/ 	.byte	0x00, 0xf5, 0x21, 0x00


	//----- nvinfo : EIATTR_SPARSE_MMA_MASK
	.align		4
.L_109:
        /*0048*/ 	.byte	0x03, 0x50
        /*004a*/ 	.short	0x0000


	//----- nvinfo : EIATTR_MAXREG_COUNT
	.align		4
        /*004c*/ 	.byte	0x03, 0x1b
        /*004e*/ 	.short	0x00ff


	//----- nvinfo : EIATTR_NUM_BARRIERS
	.align		4
        /*0050*/ 	.byte	0x02, 0x4c
        /*0052*/ 	.byte	0x01
	.zero		1


	//----- nvinfo : EIATTR_MERCURY_ISA_VERSION
	.align		4
        /*0054*/ 	.byte	0x03, 0x5f
        /*0056*/ 	.short	0x0101


	//----- nvinfo : EIATTR_VRC_CTA_INIT_COUNT
	.align		4
        /*0058*/ 	.byte	0x02, 0x4a
	.zero		1
	.zero		1


	//----- nvinfo : EIATTR_EXIT_INSTR_OFFSETS
	.align		4
        /*005c*/ 	.byte	0x04, 0x1c
        /*005e*/ 	.short	(.L_111 - .L_110)


	//   ....[0]....
.L_110:
        /*0060*/ 	.word	0x00001ff0


	//   ....[1]....
        /*0064*/ 	.word	0x00002010


	//   ....[2]....
        /*0068*/ 	.word	0x000028d0


	//   ....[3]....
        /*006c*/ 	.word	0x000028f0


	//----- nvinfo : EIATTR_CRS_STACK_SIZE
	.align		4
.L_111:
        /*0070*/ 	.byte	0x04, 0x1e
        /*0072*/ 	.short	(.L_113 - .L_112)
.L_112:
        /*0074*/ 	.word	0x00000000


	//----- nvinfo : EIATTR_CBANK_PARAM_SIZE
	.align		4
.L_113:
        /*0078*/ 	.byte	0x03, 0x19
        /*007a*/ 	.short	0x0024


	//----- nvinfo : EIATTR_PARAM_CBANK
	.align		4
        /*007c*/ 	.byte	0x04, 0x0a
        /*007e*/ 	.short	(.L_115 - .L_114)
	.align		4
.L_114:
        /*0080*/ 	.word	index@(.nv.constant0._Z13assign_pointsPfS_Pj6Params)
        /*0084*/ 	.short	0x0380
        /*0086*/ 	.short	0x0024


	//----- nvinfo : EIATTR_SW_WAR
	.align		4
.L_115:
        /*0088*/ 	.byte	0x04, 0x36
        /*008a*/ 	.short	(.L_117 - .L_116)
.L_116:
        /*008c*/ 	.word	0x00000008
.L_117:


//--------------------- .nv.info._Z20findNearestCentroidsPKfS0_Pjiii --------------------------
	.section	.nv.info._Z20findNearestCentroidsPKfS0_Pjiii,"",@"SHT_CUDA_INFO"
	.sectionflags	@""
	.align	4


	//----- nvinfo : EIATTR_CUDA_API_VERSION
	.align		4
        /*0000*/ 	.byte	0x04, 0x37
        /*0002*/ 	.short	(.L_119 - .L_118)
.L_118:
        /*0004*/ 	.word	0x00000082


	//----- nvinfo : EIATTR_KPARAM_INFO
	.align		4
.L_119:
        /*0008*/ 	.byte	0x04, 0x17
        /*000a*/ 	.short	(.L_121 - .L_120)
.L_120:
        /*000c*/ 	.word	0x00000000
        /*0010*/ 	.short	0x0005
        /*0012*/ 	.short	0x0020
        /*0014*/ 	.byte	0x00, 0xf0, 0x11, 0x00


	//----- nvinfo : EIATTR_KPARAM_INFO
	.align		4
.L_121:
        /*0018*/ 	.byte	0x04, 0x17
        /*001a*/ 	.short	(.L_123 - .L_122)
.L_122:
        /*001c*/ 	.word	0x00000000
        /*0020*/ 	.short	0x0004
        /*0022*/ 	.short	0x001c
        /*0024*/ 	.byte	0x00, 0xf0, 0x11, 0x00


	//----- nvinfo : EIATTR_KPARAM_INFO
	.align		4
.L_123:
        /*0028*/ 	.byte	0x04, 0x17
        /*002a*/ 	.short	(.L_125 - .L_124)
.L_124:
        /*002c*/ 	.word	0x00000000
        /*0030*/ 	.short	0x0003
        /*0032*/ 	.short	0x0018
        /*0034*/ 	.byte	0x00, 0xf0, 0x11, 0x00


	//----- nvinfo : EIATTR_KPARAM_INFO
	.align		4
.L_125:
        /*0038*/ 	.byte	0x04, 0x17
        /*003a*/ 	.short	(.L_127 - .L_126)
.L_126:
        /*003c*/ 	.word	0x00000000
        /*0040*/ 	.short	0x0002
        /*0042*/ 	.short	0x0010
        /*0044*/ 	.byte	0x00, 0xf5, 0x21, 0x00


	//----- nvinfo : EIATTR_KPARAM_INFO
	.align		4
.L_127:
        /*0048*/ 	.byte	0x04, 0x17
        /*004a*/ 	.short	(.L_129 - .L_128)
.L_128:
        /*004c*/ 	.word	0x00000000
        /*0050*/ 	.short	0x0001
        /*0052*/ 	.short	0x0008
        /*0054*/ 	.byte	0x00, 0xf5, 0x21, 0x00


	//----- nvinfo : EIATTR_KPARAM_INFO
	.align		4
.L_129:
        /*0058*/ 	.byte	0x04, 0x17
        /*005a*/ 	.short	(.L_131 - .L_130)
.L_130:
        /*005c*/ 	.word	0x00000000
        /*0060*/ 	.short	0x0000
        /*0062*/ 	.short	0x0000
        /*0064*/ 	.byte	0x00, 0xf5, 0x21, 0x00


	//----- nvinfo : EIATTR_SPARSE_MMA_MASK
	.align		4
.L_131:
        /*0068*/ 	.byte	0x03, 0x50
        /*006a*/ 	.short	0x0000


	//----- nvinfo : EIATTR_MAXREG_COUNT
	.align		4
        /*006c*/ 	.byte	0x03, 0x1b
        /*006e*/ 	.short	0x00ff


	//----- nvinfo : EIATTR_NUM_BARRIERS
	.align		4
        /*0070*/ 	.byte	0x02, 0x4c
        /*0072*/ 	.byte	0x01
	.zero		1


	//----- nvinfo : EIATTR_MERCURY_ISA_VERSION
	.align		4
        /*0074*/ 	.byte	0x03, 0x5f
        /*0076*/ 	.short	0x0101


	//----- nvinfo : EIATTR_VRC_CTA_INIT_COUNT
	.align		4
        /*0078*/ 	.byte	0x02, 0x4a
	.zero		1
	.zero		1


	//----- nvinfo : EIATTR_EXIT_INSTR_OFFSETS
	.align		4
        /*007c*/ 	.byte	0x04, 0x1c
        /*007e*/ 	.short	(.L_133 - .L_132)


	//   ....[0]....
.L_132:
        /*0080*/ 	.word	0x00000070


	//   ....[1]....
        /*0084*/ 	.word	0x00000c50


	//   ....[2]....
        /*0088*/ 	.word	0x00000c70


	//----- nvinfo : EIATTR_CRS_STACK_SIZE
	.align		4
.L_133:
        /*008c*/ 	.byte	0x04, 0x1e
        /*008e*/ 	.short	(.L_135 - .L_134)
.L_134:
        /*0090*/ 	.word	0x00000000


	//----- nvinfo : EIATTR_CBANK_PARAM_SIZE
	.align		4
.L_135:
        /*0094*/ 	.byte	0x03, 0x19
        /*0096*/ 	.short	0x0024


	//----- nvinfo : EIATTR_PARAM_CBANK
	.align		4
        /*0098*/ 	.byte	0x04, 0x0a
        /*009a*/ 	.short	(.L_137 - .L_136)
	.align		4
.L_136:
        /*009c*/ 	.word	index@(.nv.constant0._Z20findNearestCentroidsPKfS0_Pjiii)
        /*00a0*/ 	.short	0x0380
        /*00a2*/ 	.short	0x0024


	//----- nvinfo : EIATTR_SW_WAR
	.align		4
.L_137:
        /*00a4*/ 	.byte	0x04, 0x36
        /*00a6*/ 	.short	(.L_139 - .L_138)
.L_138:
        /*00a8*/ 	.word	0x00000008
.L_139:


//--------------------- .nv.callgraph             --------------------------
	.section	.nv.callgraph,"",@"SHT_CUDA_CALLGRAPH"
	.align	4
	.sectionentsize	8
	.align		4
        /*0000*/ 	.word	0x00000000
	.align		4
        /*0004*/ 	.word	0xffffffff
	.align		4
        /*0008*/ 	.word	0x00000000
	.align		4
        /*000c*/ 	.word	0xfffffffe
	.align		4
        /*0010*/ 	.word	0x00000000
	.align		4
        /*0014*/ 	.word	0xfffffffd
	.align		4
        /*0018*/ 	.word	0x00000000
	.align		4
        /*001c*/ 	.word	0xfffffffc


//--------------------- .text._Z6dividePfPjjj     --------------------------
	.section	.text._Z6dividePfPjjj,"ax",@progbits
	.align	128
        .global         _Z6dividePfPjjj
        .type           _Z6dividePfPjjj,@function
        .size           _Z6dividePfPjjj,(.L_x_218 - _Z6dividePfPjjj)
        .other          _Z6dividePfPjjj,@"STO_CUDA_ENTRY STV_DEFAULT"
_Z6dividePfPjjj:
.text._Z6dividePfPjjj:
[----:B------:R-:W-:Y:S01]  /*0000*/  LDC R1, c[0x0][0x37c] ;  /* 0x0000df00ff017b82 */ /* 0x000fe20000000800 */
[----:B------:R-:W0:Y:S07]  /*0010*/  S2R R3, SR_TID.X ;  /* 0x0000000000037919 */ /* 0x000e2e0000002100 */
[----:B------:R-:W0:Y:S01]  /*0020*/  S2UR UR4, SR_CTAID.X ;  /* 0x00000000000479c3 */ /* 0x000e220000002500 */
[----:B------:R-:W1:Y:S07]  /*0030*/  LDCU UR5, c[0x0][0x390] ;  /* 0x00007200ff0577ac */ /* 0x000e6e0008000800 */
[----:B------:R-:W0:Y:S02]  /*0040*/  LDC R8, c[0x0][0x360] ;  /* 0x0000d800ff087b82 */ /* 0x000e240000000800 */
[----:B0-----:R-:W-:-:S05]  /*0050*/  IMAD R8, R8, UR4, R3 ;  /* 0x0000000408087c24 */ /* 0x001fca000f8e0203 */
[----:B-1----:R-:W-:-:S13]  /*0060*/  ISETP.GE.U32.AND P0, PT, R8, UR5, PT ;  /* 0x0000000508007c0c */ /* 0x002fda000bf06070 */
[----:B------:R-:W-:Y:S05]  /*0070*/  @P0 EXIT ;  /* 0x000000000000094d */ /* 0x000fea0003800000 */
[----:B------:R-:W0:Y:S01]  /*0080*/  LDC.64 R2, c[0x0][0x388] ;  /* 0x0000e200ff027b82 */ /* 0x000e220000000a00 */
[----:B------:R-:W1:Y:S07]  /*0090*/  LDCU.64 UR6, c[0x0][0x358] ;  /* 0x00006b00ff0677ac */ /* 0x000e6e0008000a00 */
[----:B------:R-:W2:Y:S01]  /*00a0*/  LDC R9, c[0x0][0x394] ;  /* 0x0000e500ff097b82 */ /* 0x000ea20000000800 */
[----:B0-----:R-:W-:-:S06]  /*00b0*/  IMAD.WIDE.U32 R2, R8, 0x4, R2 ;  /* 0x0000000408027825 */ /* 0x001fcc00078e0002 */
[----:B-1----:R-:W3:Y:S01]  /*00c0*/  LDG.E R2, desc[UR6][R2.64] ;  /* 0x0000000602027981 */ /* 0x002ee2000c1e1900 */
[----:B--2---:R-:W-:-:S04]  /*00d0*/  ISETP.NE.AND P0, PT, R9, RZ, PT ;  /* 0x000000ff0900720c */ /* 0x004fc80003f05270 */
[----:B---3--:R-:W-:-:S13]  /*00e0*/  ISETP.EQ.OR P0, PT, R2, RZ, !P0 ;  /* 0x000000ff0200720c */ /* 0x008fda0004702670 */
[----:B------:R-:W-:Y:S05]  /*00f0*/  @P0 EXIT ;  /* 0x000000000000094d */ /* 0x000fea0003800000 */
[C---:B------:R-:W-:Y:S01]  /*0100*/  IADD3 R0, PT, PT, R9.reuse, -0x1, RZ ;  /* 0xffffffff09007810 */ /* 0x040fe20007ffe0ff */
[----:B------:R-:W-:Y:S01]  /*0110*/  HFMA2 R5, -RZ, RZ, 0, 0 ;  /* 0x00000000ff057431 */ /* 0x000fe200000001ff */
[----:B------:R-:W-:Y:S02]  /*0120*/  I2FP.F32.U32 R7, R2 ;  /* 0x0000000200077245 */ /* 0x000fe40000201000 */
[----:B------:R-:W-:Y:S02]  /*0130*/  ISETP.GE.U32.AND P0, PT, R0, 0xf, PT ;  /* 0x0000000f0000780c */ /* 0x000fe40003f06070 */
[----:B------:R-:W-:-:S11]  /*0140*/  LOP3.LUT R6, R9, 0xf, RZ, 0xc0, !PT ;  /* 0x0000000f09067812 */ /* 0x000fd600078ec0ff */
[----:B------:R-:W-:Y:S05]  /*0150*/  @!P0 BRA `(.L_x_0) ;  /* 0x0000001000948947 */ /* 0x000fea0003800000 */
[----:B------:R-:W0:Y:S01]  /*0160*/  LDC.64 R12, c[0x0][0x380] ;  /* 0x0000e000ff0c7b82 */ /* 0x000e220000000a00 */
[----:B------:R-:W-:Y:S01]  /*0170*/  LOP3.LUT R5, R9, 0xfffffff0, RZ, 0xc0, !PT ;  /* 0xfffffff009057812 */ /* 0x000fe200078ec0ff */
[----:B------:R-:W-:-:S03]  /*0180*/  IMAD R4, R8, R9, 0x7 ;  /* 0x0000000708047424 */ /* 0x000fc600078e0209 */
[----:B------:R-:W-:-:S07]  /*0190*/  IADD3 R3, PT, PT, -R5, RZ, RZ ;  /* 0x000000ff05037210 */ /* 0x000fce0007ffe1ff */
.L_x_33:
[----:B------:R-:W-:-:S05]  /*01a0*/  IADD3 R15, PT, PT, R4, -0x7, RZ ;  /* 0xfffffff9040f7810 */ /* 0x000fca0007ffe0ff */
[----:B0-----:R-:W-:-:S05]  /*01b0*/  IMAD.WIDE.U32 R14, R15, 0x4, R12 ;  /* 0x000000040f0e7825 */ /* 0x001fca00078e000c */
[----:B-1----:R-:W2:Y:S01]  /*01c0*/  LDG.E R0, desc[UR6][R14.64] ;  /* 0x000000060e007981 */ /* 0x002ea2000c1e1900 */
[----:B------:R-:W0:Y:S01]  /*01d0*/  MUFU.RCP R2, R7 ;  /* 0x0000000700027308 */ /* 0x000e220000001000 */
[----:B------:R-:W-:Y:S01]  /*01e0*/  IADD3 R3, PT, PT, R3, 0x10, RZ ;  /* 0x0000001003037810 */ /* 0x000fe20007ffe0ff */
[----:B------:R-:W-:Y:S03]  /*01f0*/  BSSY.RECONVERGENT B2, `(.L_x_1) ;  /* 0x000000c000027945 */ /* 0x000fe60003800200 */
[----:B------:R-:W-:Y:S01]  /*0200*/  ISETP.NE.AND P2, PT, R3, RZ, PT ;  /* 0x000000ff0300720c */ /* 0x000fe20003f45270 */
[----:B0-----:R-:W-:-:S04]  /*0210*/  FFMA R9, -R7, R2, 1 ;  /* 0x3f80000007097423 */ /* 0x001fc80000000102 */
[----:B------:R-:W-:Y:S01]  /*0220*/  FFMA R9, R2, R9, R2 ;  /* 0x0000000902097223 */ /* 0x000fe20000000002 */
[----:B--2---:R-:W0:Y:S03]  /*0230*/  FCHK P0, R0, R7 ;  /* 0x0000000700007302 */ /* 0x004e260000000000 */
[----:B------:R-:W-:-:S04]  /*0240*/  FFMA R2, R0, R9, RZ ;  /* 0x0000000900027223 */ /* 0x000fc800000000ff */
[----:B------:R-:W-:-:S04]  /*0250*/  FFMA R10, -R7, R2, R0 ;  /* 0x00000002070a7223 */ /* 0x000fc80000000100 */
[----:B------:R-:W-:Y:S01]  /*0260*/  FFMA R9, R9, R10, R2 ;  /* 0x0000000a09097223 */ /* 0x000fe20000000002 */
[----:B0-----:R-:W-:Y:S06]  /*0270*/  @!P0 BRA `(.L_x_2) ;  /* 0x00000000000c8947 */ /* 0x001fec0003800000 */
[----:B------:R-:W-:-:S07]  /*0280*/  MOV R10, 0x2a0 ;  /* 0x000002a0000a7802 */ /* 0x000fce0000000f00 */
[----:B------:R-:W-:Y:S05]  /*0290*/  CALL.REL.NOINC `($__internal_0_$__cuda_sm3x_div_rn_noftz_f32_slowpath) ;  /* 0x0000002000707944 */ /* 0x000fea0003c00000 */
[----:B------:R-:W-:-:S07]  /*02a0*/  MOV R9, R0 ;  /* 0x0000000000097202 */ /* 0x000fce0000000f00 */
.L_x_2:
[----:B------:R-:W-:Y:S05]  /*02b0*/  BSYNC.RECONVERGENT B2 ;  /* 0x0000000000027941 */ /* 0x000fea0003800200 */
.L_x_1:
[----:B------:R-:W-:Y:S01]  /*02c0*/  IADD3 R17, PT, PT, R4, -0x6, RZ ;  /* 0xfffffffa04117810 */ /* 0x000fe20007ffe0ff */
[----:B------:R0:W-:Y:S04]  /*02d0*/  STG.E desc[UR6][R14.64], R9 ;  /* 0x000000090e007986 */ /* 0x0001e8000c101906 */
[----:B------:R-:W-:-:S05]  /*02e0*/  IMAD.WIDE.U32 R16, R17, 0x4, R12 ;  /* 0x0000000411107825 */ /* 0x000fca00078e000c */
[----:B------:R-:W2:Y:S01]  /*02f0*/  LDG.E R10, desc[UR6][R16.64] ;  /* 0x00000006100a7981 */ /* 0x000ea2000c1e1900 */
[----:B------:R-:W1:Y:S01]  /*0300*/  MUFU.RCP R0, R7 ;  /* 0x0000000700007308 */ /* 0x000e620000001000 */
[----:B------:R-:W-:Y:S01]  /*0310*/  BSSY.RECONVERGENT B2, `(.L_x_3) ;  /* 0x000000c000027945 */ /* 0x000fe20003800200 */
[----:B-1----:R-:W-:-:S04]  /*0320*/  FFMA R11, -R7, R0, 1 ;  /* 0x3f800000070b7423 */ /* 0x002fc80000000100 */
[----:B------:R-:W-:Y:S02]  /*0330*/  FFMA R0, R0, R11, R0 ;  /* 0x0000000b00007223 */ /* 0x000fe40000000000 */
[----:B--2---:R-:W1:Y:S02]  /*0340*/  FCHK P0, R10, R7 ;  /* 0x000000070a007302 */ /* 0x004e640000000000 */
[----:B------:R-:W-:-:S04]  /*0350*/  FFMA R2, R0, R10, RZ ;  /* 0x0000000a00027223 */ /* 0x000fc800000000ff */
[----:B------:R-:W-:-:S04]  /*0360*/  FFMA R11, -R7, R2, R10 ;  /* 0x00000002070b7223 */ /* 0x000fc8000000010a */
[----:B------:R-:W-:Y:S01]  /*0370*/  FFMA R11, R0, R11, R2 ;  /* 0x0000000b000b7223 */ /* 0x000fe20000000002 */
[----:B01----:R-:W-:Y:S06]  /*0380*/  @!P0 BRA `(.L_x_4) ;  /* 0x0000000000108947 */ /* 0x003fec0003800000 */
[----:B------:R-:W-:Y:S02]  /*0390*/  MOV R0, R10 ;  /* 0x0000000a00007202 */ /* 0x000fe40000000f00 */
[----:B------:R-:W-:-:S07]  /*03a0*/  MOV R10, 0x3c0 ;  /* 0x000003c0000a7802 */ /* 0x000fce0000000f00 */
[----:B------:R-:W-:Y:S05]  /*03b0*/  CALL.REL.NOINC `($__internal_0_$__cuda_sm3x_div_rn_noftz_f32_slowpath) ;  /* 0x0000002000287944 */ /* 0x000fea0003c00000 */
[----:B------:R-:W-:-:S07]  /*03c0*/  MOV R11, R0 ;  /* 0x00000000000b7202 */ /* 0x000fce0000000f00 */
.L_x_4:
[----:B------:R-:W-:Y:S05]  /*03d0*/  BSYNC.RECONVERGENT B2 ;  /* 0x0000000000027941 */ /* 0x000fea0003800200 */
.L_x_3:
        /* <DEDUP_REMOVED lines=17> */
.L_x_6:
[----:B------:R-:W-:Y:S05]  /*04f0*/  BSYNC.RECONVERGENT B2 ;  /* 0x0000000000027941 */ /* 0x000fea0003800200 */
.L_x_5:
        /* <DEDUP_REMOVED lines=17> */
.L_x_8:
[----:B------:R-:W-:Y:S05]  /*0610*/  BSYNC.RECONVERGENT B2 ;  /* 0x0000000000027941 */ /* 0x000fea0003800200 */
.L_x_7:
        /* <DEDUP_REMOVED lines=17> */
.L_x_10:
[----:B------:R-:W-:Y:S05]  /*0730*/  BSYNC.RECONVERGENT B2 ;  /* 0x0000000000027941 */ /* 0x000fea0003800200 */
.L_x_9:
        /* <DEDUP_REMOVED lines=17> */
.L_x_12:
[----:B------:R-:W-:Y:S05]  /*0850*/  BSYNC.RECONVERGENT B2 ;  /* 0x0000000000027941 */ /* 0x000fea0003800200 */
.L_x_11:
        /* <DEDUP_REMOVED lines=17> */
.L_x_14:
[----:B------:R-:W-:Y:S05]  /*0970*/  BSYNC.RECONVERGENT B2 ;  /* 0x0000000000027941 */ /* 0x000fea0003800200 */
.L_x_13:
[C---:B------:R-:W-:Y:S01]  /*0980*/  IMAD.WIDE.U32 R16, R4.reuse, 0x4, R12 ;  /* 0x0000000404107825 */ /* 0x040fe200078e000c */
[----:B------:R0:W-:Y:S04]  /*0990*/  STG.E desc[UR6][R14.64], R9 ;  /* 0x000000090e007986 */ /* 0x0001e8000c101906 */
[----:B------:R-:W2:Y:S01]  /*09a0*/  LDG.E R18, desc[UR6][R16.64] ;  /* 0x0000000610127981 */ /* 0x000ea2000c1e1900 */
[----:B------:R-:W1:Y:S01]  /*09b0*/  MUFU.RCP R0, R7 ;  /* 0x0000000700007308 */ /* 0x000e620000001000 */
[----:B------:R-:W-:Y:S01]  /*09c0*/  BSSY.RECONVERGENT B2, `(.L_x_15) ;  /* 0x000000d000027945 */ /* 0x000fe20003800200 */
[----:B------:R-:W-:Y:S01]  /*09d0*/  IADD3 R2, PT, PT, R4, 0x8, RZ ;  /* 0x0000000804027810 */ /* 0x000fe20007ffe0ff */
[----:B-1----:R-:W-:-:S04]  /*09e0*/  FFMA R11, -R7, R0, 1 ;  /* 0x3f800000070b7423 */ /* 0x002fc80000000100 */
[----:B------:R-:W-:Y:S01]  /*09f0*/  FFMA R0, R0, R11, R0 ;  /* 0x0000000b00007223 */ /* 0x000fe20000000000 */
[----:B--2---:R-:W1:Y:S03]  /*0a00*/  FCHK P0, R18, R7 ;  /* 0x0000000712007302 */ /* 0x004e660000000000 */
        /* <DEDUP_REMOVED lines=8> */
.L_x_16:
[----:B------:R-:W-:Y:S05]  /*0a90*/  BSYNC.RECONVERGENT B2 ;  /* 0x0000000000027941 */ /* 0x000fea0003800200 */
.L_x_15:
[----:B------:R-:W-:Y:S01]  /*0aa0*/  IADD3 R15, PT, PT, R4, 0x1, RZ ;  /* 0x00000001040f7810 */ /* 0x000fe20007ffe0ff */
        /* <DEDUP_REMOVED lines=16> */
.L_x_18:
[----:B------:R-:W-:Y:S05]  /*0bb0*/  BSYNC.RECONVERGENT B2 ;  /* 0x0000000000027941 */ /* 0x000fea0003800200 */
.L_x_17:
        /* <DEDUP_REMOVED lines=17> */
.L_x_20:
[----:B------:R-:W-:Y:S05]  /*0cd0*/  BSYNC.RECONVERGENT B2 ;  /* 0x0000000000027941 */ /* 0x000fea0003800200 */
.L_x_19:
        /* <DEDUP_REMOVED lines=17> */
.L_x_22:
[----:B------:R-:W-:Y:S05]  /*0df0*/  BSYNC.RECONVERGENT B2 ;  /* 0x0000000000027941 */ /* 0x000fea0003800200 */
.L_x_21:
        /* <DEDUP_REMOVED lines=17> */
.L_x_24:
[----:B------:R-:W-:Y:S05]  /*0f10*/  BSYNC.RECONVERGENT B2 ;  /* 0x0000000000027941 */ /* 0x000fea0003800200 */
.L_x_23:
        /* <DEDUP_REMOVED lines=17> */
.L_x_26:
[----:B------:R-:W-:Y:S05]  /*1030*/  BSYNC.RECONVERGENT B2 ;  /* 0x0000000000027941 */ /* 0x000fea0003800200 */
.L_x_25:
        /* <DEDUP_REMOVED lines=17> */
.L_x_28:
[----:B------:R-:W-:Y:S05]  /*1150*/  BSYNC.RECONVERGENT B2 ;  /* 0x0000000000027941 */ /* 0x000fea0003800200 */
.L_x_27:
        /* <DEDUP_REMOVED lines=17> */
.L_x_30:
[----:B------:R-:W-:Y:S05]  /*1270*/  BSYNC.RECONVERGENT B2 ;  /* 0x0000000000027941 */ /* 0x000fea0003800200 */
.L_x_29:
[----:B------:R-:W-:Y:S01]  /*1280*/  IMAD.WIDE.U32 R16, R2, 0x4, R12 ;  /* 0x0000000402107825 */ /* 0x000fe200078e000c */
[----:B------:R0:W-:Y:S04]  /*1290*/  STG.E desc[UR6][R14.64], R9 ;  /* 0x000000090e007986 */ /* 0x0001e8000c101906 */
        /* <DEDUP_REMOVED lines=13> */
.L_x_32:
[----:B------:R-:W-:Y:S05]  /*1370*/  BSYNC.RECONVERGENT B2 ;  /* 0x0000000000027941 */ /* 0x000fea0003800200 */
.L_x_31:
[----:B------:R1:W-:Y:S01]  /*1380*/  STG.E desc[UR6][R16.64], R0 ;  /* 0x0000000010007986 */ /* 0x0003e2000c101906 */
[----:B------:R-:W-:Y:S01]  /*1390*/  IADD3 R4, PT, PT, R4, 0x10, RZ ;  /* 0x0000001004047810 */ /* 0x000fe20007ffe0ff */
[----:B------:R-:W-:Y:S06]  /*13a0*/  @P2 BRA `(.L_x_33) ;  /* 0xffffffec007c2947 */ /* 0x000fec000383ffff */
.L_x_0:
[----:B------:R-:W-:-:S13]  /*13b0*/  ISETP.NE.AND P0, PT, R6, RZ, PT ;  /* 0x000000ff0600720c */ /* 0x000fda0003f05270 */
[----:B------:R-:W-:Y:S05]  /*13c0*/  @!P0 EXIT ;  /* 0x000000000000894d */ /* 0x000fea0003800000 */
[----:B------:R-:W0:Y:S01]  /*13d0*/  LDCU UR5, c[0x0][0x394] ;  /* 0x00007280ff0577ac */ /* 0x000e220008000800 */
[----:B------:R-:W-:Y:S01]  /*13e0*/  ISETP.GE.U32.AND P0, PT, R6, 0x8, PT ;  /* 0x000000080600780c */ /* 0x000fe20003f06070 */
[----:B0-----:R-:W-:-:S12]  /*13f0*/  ULOP3.LUT UR4, UR5, 0x7, URZ, 0xc0, !UPT ;  /* 0x0000000705047892 */ /* 0x001fd8000f8ec0ff */
[----:B------:R-:W-:Y:S05]  /*1400*/  @!P0 BRA `(.L_x_34) ;  /* 0x0000000800608947 */ /* 0x000fea0003800000 */
[----:B------:R-:W0:Y:S01]  /*1410*/  LDC.64 R12, c[0x0][0x380] ;  /* 0x0000e000ff0c7b82 */ /* 0x000e220000000a00 */
[----:B------:R-:W-:-:S04]  /*1420*/  IMAD R2, R8, UR5, R5 ;  /* 0x0000000508027c24 */ /* 0x000fc8000f8e0205 */
[----:B0-----:R-:W-:-:S05]  /*1430*/  IMAD.WIDE.U32 R12, R2, 0x4, R12 ;  /* 0x00000004020c7825 */ /* 0x001fca00078e000c */
[----:B------:R-:W2:Y:S01]  /*1440*/  LDG.E R6, desc[UR6][R12.64] ;  /* 0x000000060c067981 */ /* 0x000ea2000c1e1900 */
[----:B-1----:R-:W0:Y:S01]  /*1450*/  MUFU.RCP R0, R7 ;  /* 0x0000000700007308 */ /* 0x002e220000001000 */
[----:B------:R-:W-:Y:S01]  /*1460*/  BSSY.RECONVERGENT B2, `(.L_x_35) ;  /* 0x000000c000027945 */ /* 0x000fe20003800200 */
[----:B0-----:R-:W-:-:S04]  /*1470*/  FFMA R3, -R7, R0, 1 ;  /* 0x3f80000007037423 */ /* 0x001fc80000000100 */
[----:B------:R-:W-:Y:S02]  /*1480*/  FFMA R0, R0, R3, R0 ;  /* 0x0000000300007223 */ /* 0x000fe40000000000 */
[----:B--2---:R-:W0:Y:S02]  /*1490*/  FCHK P0, R6, R7 ;  /* 0x0000000706007302 */ /* 0x004e240000000000 */
[----:B------:R-:W-:-:S04]  /*14a0*/  FFMA R3, R0, R6, RZ ;  /* 0x0000000600037223 */ /* 0x000fc800000000ff */
[----:B------:R-:W-:-:S04]  /*14b0*/  FFMA R4, -R7, R3, R6 ;  /* 0x0000000307047223 */ /* 0x000fc80000000106 */
[----:B------:R-:W-:Y:S01]  /*14c0*/  FFMA R3, R0, R4, R3 ;  /* 0x0000000400037223 */ /* 0x000fe20000000003 */
[----:B0-----:R-:W-:Y:S06]  /*14d0*/  @!P0 BRA `(.L_x_36) ;  /* 0x0000000000108947 */ /* 0x001fec0003800000 */
[----:B------:R-:W-:Y:S02]  /*14e0*/  MOV R0, R6 ;  /* 0x0000000600007202 */ /* 0x000fe40000000f00 */
[----:B------:R-:W-:-:S07]  /*14f0*/  MOV R10, 0x1510 ;  /* 0x00001510000a7802 */ /* 0x000fce0000000f00 */
[----:B------:R-:W-:Y:S05]  /*1500*/  CALL.REL.NOINC `($__internal_0_$__cuda_sm3x_div_rn_noftz_f32_slowpath) ;  /* 0x0000000c00d47944 */ /* 0x000fea0003c00000 */
[----:B------:R-:W-:-:S07]  /*1510*/  MOV R3, R0 ;  /* 0x0000000000037202 */ /* 0x000fce0000000f00 */
.L_x_36:
[----:B------:R-:W-:Y:S05]  /*1520*/  BSYNC.RECONVERGENT B2 ;  /* 0x0000000000027941 */ /* 0x000fea0003800200 */
.L_x_35:
[----:B------:R-:W0:Y:S01]  /*1530*/  LDC.64 R14, c[0x0][0x380] ;  /* 0x0000e000ff0e7b82 */ /* 0x000e220000000a00 */
[----:B------:R-:W-:Y:S01]  /*1540*/  IADD3 R9, PT, PT, R2, 0x1, RZ ;  /* 0x0000000102097810 */ /* 0x000fe20007ffe0ff */
[----:B------:R1:W-:Y:S04]  /*1550*/  STG.E desc[UR6][R12.64], R3 ;  /* 0x000000030c007986 */ /* 0x0003e8000c101906 */
[----:B0-----:R-:W-:-:S05]  /*1560*/  IMAD.WIDE.U32 R14, R9, 0x4, R14 ;  /* 0x00000004090e7825 */ /* 0x001fca00078e000e */
[----:B------:R-:W2:Y:S01]  /*1570*/  LDG.E R6, desc[UR6][R14.64] ;  /* 0x000000060e067981 */ /* 0x000ea2000c1e1900 */
[----:B------:R-:W0:Y:S01]  /*1580*/  MUFU.RCP R0, R7 ;  /* 0x0000000700007308 */ /* 0x000e220000001000 */
[----:B------:R-:W-:Y:S01]  /*1590*/  BSSY.RECONVERGENT B2, `(.L_x_37) ;  /* 0x000000c000027945 */ /* 0x000fe20003800200 */
[----:B0-----:R-:W-:-:S04]  /*15a0*/  FFMA R9, -R7, R0, 1 ;  /* 0x3f80000007097423 */ /* 0x001fc80000000100 */
[----:B------:R-:W-:Y:S02]  /*15b0*/  FFMA R0, R0, R9, R0 ;  /* 0x0000000900007223 */ /* 0x000fe40000000000 */
[----:B--2---:R-:W0:Y:S02]  /*15c0*/  FCHK P0, R6, R7 ;  /* 0x0000000706007302 */ /* 0x004e240000000000 */
        /* <DEDUP_REMOVED lines=8> */
.L_x_38:
[----:B------:R-:W-:Y:S05]  /*1650*/  BSYNC.RECONVERGENT B2 ;  /* 0x0000000000027941 */ /* 0x000fea0003800200 */
.L_x_37:
        /* <DEDUP_REMOVED lines=18> */
.L_x_40:
[----:B------:R-:W-:Y:S05]  /*1780*/  BSYNC.RECONVERGENT B2 ;  /* 0x0000000000027941 */ /* 0x000fea0003800200 */
.L_x_39:
        /* <DEDUP_REMOVED lines=18> */
.L_x_42:
[----:B------:R-:W-:Y:S05]  /*18b0*/  BSYNC.RECONVERGENT B2 ;  /* 0x0000000000027941 */ /* 0x000fea0003800200 */
.L_x_41:
        /* <DEDUP_REMOVED lines=18> */
.L_x_44:
[----:B------:R-:W-:Y:S05]  /*19e0*/  BSYNC.RECONVERGENT B2 ;  /* 0x0000000000027941 */ /* 0x000fea0003800200 */
.L_x_43:
        /* <DEDUP_REMOVED lines=18> */
.L_x_46:
[----:B------:R-:W-:Y:S05]  /*1b10*/  BSYNC.RECONVERGENT B2 ;  /* 0x0000000000027941 */ /* 0x000fea0003800200 */
.L_x_45:
        /* <DEDUP_REMOVED lines=18> */
.L_x_48:
[----:B------:R-:W-:Y:S05]  /*1c40*/  BSYNC.RECONVERGENT B2 ;  /* 0x0000000000027941 */ /* 0x000fea0003800200 */
.L_x_47:
        /* <DEDUP_REMOVED lines=17> */
.L_x_50:
[----:B------:R-:W-:Y:S05]  /*1d60*/  BSYNC.RECONVERGENT B2 ;  /* 0x0000000000027941 */ /* 0x000fea0003800200 */
.L_x_49:
[----:B------:R0:W-:Y:S01]  /*1d70*/  STG.E desc[UR6][R2.64], R0 ;  /* 0x0000000002007986 */ /* 0x0001e2000c101906 */
[----:B------:R-:W-:-:S07]  /*1d80*/  IADD3 R5, PT, PT, R5, 0x8, RZ ;  /* 0x0000000805057810 */ /* 0x000fce0007ffe0ff */
.L_x_34:
[----:B------:R-:W-:-:S13]  /*1d90*/  ISETP.NE.AND P0, PT, RZ, UR4, PT ;  /* 0x00000004ff007c0c */ /* 0x000fda000bf05270 */
[----:B------:R-:W-:Y:S05]  /*1da0*/  @!P0 EXIT ;  /* 0x000000000000894d */ /* 0x000fea0003800000 */
[----:B------:R-:W2:Y:S01]  /*1db0*/  LDCU UR8, c[0x0][0x394] ;  /* 0x00007280ff0877ac */ /* 0x000ea20008000800 */
[----:B------:R-:W-:Y:S02]  /*1dc0*/  UISETP.GE.U32.AND UP0, UPT, UR4, 0x4, UPT ;  /* 0x000000040400788c */ /* 0x000fe4000bf06070 */
[----:B--2---:R-:W-:-:S07]  /*1dd0*/  ULOP3.LUT UR5, UR8, 0x3, URZ, 0xc0, !UPT ;  /* 0x0000000308057892 */ /* 0x004fce000f8ec0ff */
[----:B------:R-:W-:Y:S05]  /*1de0*/  BRA.U !UP0, `(.L_x_51) ;  /* 0x0000000508307547 */ /* 0x000fea000b800000 */
[----:B------:R-:W2:Y:S01]  /*1df0*/  LDC.64 R12, c[0x0][0x380] ;  /* 0x0000e000ff0c7b82 */ /* 0x000ea20000000a00 */
[----:B0-----:R-:W-:-:S04]  /*1e00*/  IMAD R2, R8, UR8, R5 ;  /* 0x0000000808027c24 */ /* 0x001fc8000f8e0205 */
[----:B--2---:R-:W-:-:S05]  /*1e10*/  IMAD.WIDE.U32 R12, R2, 0x4, R12 ;  /* 0x00000004020c7825 */ /* 0x004fca00078e000c */
        /* <DEDUP_REMOVED lines=14> */
.L_x_53:
[----:B------:R-:W-:Y:S05]  /*1f00*/  BSYNC.RECONVERGENT B2 ;  /* 0x0000000000027941 */ /* 0x000fea0003800200 */
.L_x_52:
        /* <DEDUP_REMOVED lines=18> */
.L_x_55:
[----:B------:R-:W-:Y:S05]  /*2030*/  BSYNC.RECONVERGENT B2 ;  /* 0x0000000000027941 */ /* 0x000fea0003800200 */
.L_x_54:
        /* <DEDUP_REMOVED lines=18> */
.L_x_57:
[----:B------:R-:W-:Y:S05]  /*2160*/  BSYNC.RECONVERGENT B2 ;  /* 0x0000000000027941 */ /* 0x000fea0003800200 */
.L_x_56:
        /* <DEDUP_REMOVED lines=17> */
.L_x_59:
[----:B------:R-:W-:Y:S05]  /*2280*/  BSYNC.RECONVERGENT B2 ;  /* 0x0000000000027941 */ /* 0x000fea0003800200 */
.L_x_58:
[----:B------:R2:W-:Y:S01]  /*2290*/  STG.E desc[UR6][R2.64], R0 ;  /* 0x0000000002007986 */ /* 0x0005e2000c101906 */
[----:B------:R-:W-:-:S07]  /*22a0*/  IADD3 R5, PT, PT, R5, 0x4, RZ ;  /* 0x0000000405057810 */ /* 0x000fce0007ffe0ff */
.L_x_51:
[----:B------:R-:W-:-:S13]  /*22b0*/  ISETP.NE.AND P0, PT, RZ, UR5, PT ;  /* 0x00000005ff007c0c */ /* 0x000fda000bf05270 */
[----:B------:R-:W-:Y:S05]  /*22c0*/  @!P0 EXIT ;  /* 0x000000000000894d */ /* 0x000fea0003800000 */
[----:B0-2---:R-:W0:Y:S01]  /*22d0*/  LDC.64 R2, c[0x0][0x380] ;  /* 0x0000e000ff027b82 */ /* 0x005e220000000a00 */
[----:B------:R-:W2:Y:S01]  /*22e0*/  LDCU UR8, c[0x0][0x394] ;  /* 0x00007280ff0877ac */ /* 0x000ea20008000800 */
[----:B------:R-:W-:Y:S01]  /*22f0*/  UIADD3 UR4, UPT, UPT, -UR5, URZ, URZ ;  /* 0x000000ff05047290 */ /* 0x000fe2000fffe1ff */
[----:B--2---:R-:W-:-:S11]  /*2300*/  IMAD R5, R8, UR8, R5 ;  /* 0x0000000808057c24 */ /* 0x004fd6000f8e0205 */
.L_x_62:
[----:B0-2---:R-:W-:-:S05]  /*2310*/  IMAD.WIDE.U32 R12, R5, 0x4, R2 ;  /* 0x00000004050c7825 */ /* 0x005fca00078e0002 */
[----:B------:R-:W2:Y:S01]  /*2320*/  LDG.E R6, desc[UR6][R12.64] ;  /* 0x000000060c067981 */ /* 0x000ea2000c1e1900 */
[----:B-1----:R-:W0:Y:S01]  /*2330*/  MUFU.RCP R0, R7 ;  /* 0x0000000700007308 */ /* 0x002e220000001000 */
[----:B------:R-:W-:Y:S01]  /*2340*/  UIADD3 UR4, UPT, UPT, UR4, 0x1, URZ ;  /* 0x0000000104047890 */ /* 0x000fe2000fffe0ff */
[----:B------:R-:W-:Y:S03]  /*2350*/  BSSY.RECONVERGENT B2, `(.L_x_60) ;  /* 0x000000c000027945 */ /* 0x000fe60003800200 */
[----:B------:R-:W-:Y:S01]  /*2360*/  UISETP.NE.AND UP0, UPT, UR4, URZ, UPT ;  /* 0x000000ff0400728c */ /* 0x000fe2000bf05270 */
[----:B0-----:R-:W-:-:S04]  /*2370*/  FFMA R9, -R7, R0, 1 ;  /* 0x3f80000007097423 */ /* 0x001fc80000000100 */
[----:B------:R-:W-:Y:S01]  /*2380*/  FFMA R0, R0, R9, R0 ;  /* 0x0000000900007223 */ /* 0x000fe20000000000 */
[----:B--2---:R-:W0:Y:S03]  /*2390*/  FCHK P0, R6, R7 ;  /* 0x0000000706007302 */ /* 0x004e260000000000 */
[----:B------:R-:W-:-:S04]  /*23a0*/  FFMA R4, R0, R6, RZ ;  /* 0x0000000600047223 */ /* 0x000fc800000000ff */
[----:B------:R-:W-:-:S04]  /*23b0*/  FFMA R9, -R7, R4, R6 ;  /* 0x0000000407097223 */ /* 0x000fc80000000106 */
[----:B------:R-:W-:Y:S01]  /*23c0*/  FFMA R0, R0, R9, R4 ;  /* 0x0000000900007223 */ /* 0x000fe20000000004 */
[----:B0-----:R-:W-:Y:S06]  /*23d0*/  @!P0 BRA `(.L_x_61) ;  /* 0x00000000000c8947 */ /* 0x001fec0003800000 */
[----:B------:R-:W-:Y:S02]  /*23e0*/  MOV R0, R6 ;  /* 0x0000000600007202 */ /* 0x000fe40000000f00 */
[----:B------:R-:W-:-:S07]  /*23f0*/  MOV R10, 0x2410 ;  /* 0x00002410000a7802 */ /* 0x000fce0000000f00 */
[----:B------:R-:W-:Y:S05]  /*2400*/  CALL.REL.NOINC `($__internal_0_$__cuda_sm3x_div_rn_noftz_f32_slowpath) ;  /* 0x0000000000147944 */ /* 0x000fea0003c00000 */
.L_x_61:
[----:B------:R-:W-:Y:S05]  /*2410*/  BSYNC.RECONVERGENT B2 ;  /* 0x0000000000027941 */ /* 0x000fea0003800200 */
.L_x_60:
[----:B------:R2:W-:Y:S01]  /*2420*/  STG.E desc[UR6][R12.64], R0 ;  /* 0x000000000c007986 */ /* 0x0005e2000c101906 */
[----:B------:R-:W-:Y:S01]  /*2430*/  IADD3 R5, PT, PT, R5, 0x1, RZ ;  /* 0x0000000105057810 */ /* 0x000fe20007ffe0ff */
[----:B------:R-:W-:Y:S06]  /*2440*/  BRA.U UP0, `(.L_x_62) ;  /* 0xfffffffd00b07547 */ /* 0x000fec000b83ffff */
[----:B------:R-:W-:Y:S05]  /*2450*/  EXIT ;  /* 0x000000000000794d */ /* 0x000fea0003800000 */
        .weak           $__internal_0_$__cuda_sm3x_div_rn_noftz_f32_slowpath
        .type           $__internal_0_$__cuda_sm3x_div_rn_noftz_f32_slowpath,@function
        .size           $__internal_0_$__cuda_sm3x_div_rn_noftz_f32_slowpath,(.L_x_218 - $__internal_0_$__cuda_sm3x_div_rn_noftz_f32_slowpath)
$__internal_0_$__cuda_sm3x_div_rn_noftz_f32_slowpath:
[----:B------:R-:W-:Y:S01]  /*2460*/  SHF.R.U32.HI R9, RZ, 0x17, R7 ;  /* 0x00000017ff097819 */ /* 0x000fe20000011607 */
[----:B------:R-:W-:Y:S01]  /*2470*/  BSSY.RECONVERGENT B0, `(.L_x_63) ;  /* 0x0000065000007945 */ /* 0x000fe20003800200 */
[----:B------:R-:W-:Y:S02]  /*2480*/  SHF.R.U32.HI R18, RZ, 0x17, R0 ;  /* 0x00000017ff127819 */ /* 0x000fe40000011600 */
[----:B------:R-:W-:Y:S02]  /*2490*/  LOP3.LUT R9, R9, 0xff, RZ, 0xc0, !PT ;  /* 0x000000ff09097812 */ /* 0x000fe400078ec0ff */
[----:B------:R-:W-:Y:S02]  /*24a0*/  LOP3.LUT R18, R18, 0xff, RZ, 0xc0, !PT ;  /* 0x000000ff12127812 */ /* 0x000fe400078ec0ff */
[----:B------:R-:W-:Y:S02]  /*24b0*/  IADD3 R11, PT, PT, R9, -0x1, RZ ;  /* 0xffffffff090b7810 */ /* 0x000fe40007ffe0ff */
[----:B------:R-:W-:-:S02]  /*24c0*/  IADD3 R19, PT, PT, R18, -0x1, RZ ;  /* 0xffffffff12137810 */ /* 0x000fc40007ffe0ff */
[----:B------:R-:W-:-:S04]  /*24d0*/  ISETP.GT.U32.AND P0, PT, R11, 0xfd, PT ;  /* 0x000000fd0b00780c */ /* 0x000fc80003f04070 */
[----:B------:R-:W-:Y:S02]  /*24e0*/  ISETP.GT.U32.OR P0, PT, R19, 0xfd, P0 ;  /* 0x000000fd1300780c */ /* 0x000fe40000704470 */
[----:B------:R-:W-:-:S11]  /*24f0*/  MOV R19, R7 ;  /* 0x0000000700137202 */ /* 0x000fd60000000f00 */
[----:B------:R-:W-:Y:S01]  /*2500*/  @!P0 MOV R11, RZ ;  /* 0x000000ff000b8202 */ /* 0x000fe20000000f00 */
[----:B------:R-:W-:Y:S06]  /*2510*/  @!P0 BRA `(.L_x_64) ;  /* 0x0000000000648947 */ /* 0x000fec0003800000 */
[----:B------:R-:W-:Y:S02]  /*2520*/  FSETP.GTU.FTZ.AND P0, PT, |R0|, +INF , PT ;  /* 0x7f8000000000780b */ /* 0x000fe40003f1c200 */
[----:B------:R-:W-:-:S04]  /*2530*/  FSETP.GTU.FTZ.AND P1, PT, |R7|, +INF , PT ;  /* 0x7f8000000700780b */ /* 0x000fc80003f3c200 */
[----:B------:R-:W-:-:S13]  /*2540*/  PLOP3.LUT P0, PT, P0, P1, PT, 0xf8, 0x8f ;  /* 0x00000000008f781c */ /* 0x000fda0000703f70 */
[----:B------:R-:W-:Y:S05]  /*2550*/  @P0 BRA `(.L_x_65) ;  /* 0x0000000400540947 */ /* 0x000fea0003800000 */
[----:B------:R-:W-:-:S13]  /*2560*/  LOP3.LUT P0, RZ, R19, 0x7fffffff, R0, 0xc8, !PT ;  /* 0x7fffffff13ff7812 */ /* 0x000fda000780c800 */
[----:B------:R-:W-:Y:S05]  /*2570*/  @!P0 BRA `(.L_x_66) ;  /* 0x0000000400448947 */ /* 0x000fea0003800000 */
[C---:B------:R-:W-:Y:S02]  /*2580*/  FSETP.NEU.FTZ.AND P3, PT, |R0|.reuse, +INF , PT ;  /* 0x7f8000000000780b */ /* 0x040fe40003f7d200 */
[----:B------:R-:W-:Y:S02]  /*2590*/  FSETP.NEU.FTZ.AND P1, PT, |R7|, +INF , PT ;  /* 0x7f8000000700780b */ /* 0x000fe40003f3d200 */
[----:B------:R-:W-:-:S11]  /*25a0*/  FSETP.NEU.FTZ.AND P0, PT, |R0|, +INF , PT ;  /* 0x7f8000000000780b */ /* 0x000fd60003f1d200 */
[----:B------:R-:W-:Y:S05]  /*25b0*/  @!P1 BRA !P3, `(.L_x_66) ;  /* 0x0000000400349947 */ /* 0x000fea0005800000 */
[----:B------:R-:W-:-:S04]  /*25c0*/  LOP3.LUT P3, RZ, R0, 0x7fffffff, RZ, 0xc0, !PT ;  /* 0x7fffffff00ff7812 */ /* 0x000fc8000786c0ff */
[----:B------:R-:W-:-:S13]  /*25d0*/  PLOP3.LUT P1, PT, P1, P3, PT, 0x2f, 0xf2 ;  /* 0x0000000000f2781c */ /* 0x000fda0000f26577 */
[----:B------:R-:W-:Y:S05]  /*25e0*/  @P1 BRA `(.L_x_67) ;  /* 0x0000000400201947 */ /* 0x000fea0003800000 */
[----:B------:R-:W-:-:S04]  /*25f0*/  LOP3.LUT P1, RZ, R19, 0x7fffffff, RZ, 0xc0, !PT ;  /* 0x7fffffff13ff7812 */ /* 0x000fc8000782c0ff */
[----:B------:R-:W-:-:S13]  /*2600*/  PLOP3.LUT P0, PT, P0, P1, PT, 0x2f, 0xf2 ;  /* 0x0000000000f2781c */ /* 0x000fda0000702577 */
[----:B------:R-:W-:Y:S05]  /*2610*/  @P0 BRA `(.L_x_68) ;  /* 0x0000000400080947 */ /* 0x000fea0003800000 */
[----:B------:R-:W-:-:S04]  /*2620*/  IADD3 R11, PT, PT, R18, -0x1, RZ ;  /* 0xffffffff120b7810 */ /* 0x000fc80007ffe0ff */
[----:B------:R-:W-:Y:S02]  /*2630*/  ISETP.GE.AND P0, PT, R11, RZ, PT ;  /* 0x000000ff0b00720c */ /* 0x000fe40003f06270 */
[----:B------:R-:W-:-:S04]  /*2640*/  IADD3 R11, PT, PT, R9, -0x1, RZ ;  /* 0xffffffff090b7810 */ /* 0x000fc80007ffe0ff */
[----:B------:R-:W-:-:S07]  /*2650*/  ISETP.GE.AND P1, PT, R11, RZ, PT ;  /* 0x000000ff0b00720c */ /* 0x000fce0003f26270 */
[----:B------:R-:W-:Y:S01]  /*2660*/  @P0 MOV R11, RZ ;  /* 0x000000ff000b0202 */ /* 0x000fe20000000f00 */
[----:B------:R-:W-:Y:S01]  /*2670*/  @!P0 FFMA R0, R0, 1.84467440737095516160e+19, RZ ;  /* 0x5f80000000008823 */ /* 0x000fe200000000ff */
[----:B------:R-:W-:-:S04]  /*2680*/  @!P0 MOV R11, 0xffffffc0 ;  /* 0xffffffc0000b8802 */ /* 0x000fc80000000f00 */
[----:B------:R-:W-:Y:S01]  /*2690*/  @!P1 FFMA R19, R7, 1.84467440737095516160e+19, RZ ;  /* 0x5f80000007139823 */ /* 0x000fe200000000ff */
[----:B------:R-:W-:-:S07]  /*26a0*/  @!P1 IADD3 R11, PT, PT, R11, 0x40, RZ ;  /* 0x000000400b0b9810 */ /* 0x000fce0007ffe0ff */
.L_x_64:
[----:B------:R-:W-:Y:S01]  /*26b0*/  LEA R20, R9, 0xc0800000, 0x17 ;  /* 0xc080000009147811 */ /* 0x000fe200078eb8ff */
[----:B------:R-:W-:Y:S01]  /*26c0*/  BSSY.RECONVERGENT B1, `(.L_x_69) ;  /* 0x0000036000017945 */ /* 0x000fe20003800200 */
[----:B------:R-:W-:Y:S02]  /*26d0*/  IADD3 R18, PT, PT, R18, -0x7f, RZ ;  /* 0xffffff8112127810 */ /* 0x000fe40007ffe0ff */
[----:B------:R-:W-:-:S03]  /*26e0*/  IADD3 R23, PT, PT, -R20, R19, RZ ;  /* 0x0000001314177210 */ /* 0x000fc60007ffe1ff */
[C---:B------:R-:W-:Y:S01]  /*26f0*/  IMAD R0, R18.reuse, -0x800000, R0 ;  /* 0xff80000012007824 */ /* 0x040fe200078e0200 */
[----:B------:R-:W0:Y:S01]  /*2700*/  MUFU.RCP R20, R23 ;  /* 0x0000001700147308 */ /* 0x000e220000001000 */
[----:B------:R-:W-:Y:S01]  /*2710*/  FADD.FTZ R21, -R23, -RZ ;  /* 0x800000ff17157221 */ /* 0x000fe20000010100 */
[----:B------:R-:W-:-:S04]  /*2720*/  IADD3 R18, PT, PT, R18, 0x7f, -R9 ;  /* 0x0000007f12127810 */ /* 0x000fc80007ffe809 */
[----:B------:R-:W-:Y:S01]  /*2730*/  IADD3 R11, PT, PT, R18, R11, RZ ;  /* 0x0000000b120b7210 */ /* 0x000fe20007ffe0ff */
[----:B0-----:R-:W-:-:S04]  /*2740*/  FFMA R19, R20, R21, 1 ;  /* 0x3f80000014137423 */ /* 0x001fc80000000015 */
[----:B------:R-:W-:-:S04]  /*2750*/  FFMA R19, R20, R19, R20 ;  /* 0x0000001314137223 */ /* 0x000fc80000000014 */
[----:B------:R-:W-:-:S04]  /*2760*/  FFMA R20, R0, R19, RZ ;  /* 0x0000001300147223 */ /* 0x000fc800000000ff */
[----:B------:R-:W-:-:S04]  /*2770*/  FFMA R22, R21, R20, R0 ;  /* 0x0000001415167223 */ /* 0x000fc80000000000 */
[----:B------:R-:W-:-:S04]  /*2780*/  FFMA R22, R19, R22, R20 ;  /* 0x0000001613167223 */ /* 0x000fc80000000014 */
[----:B------:R-:W-:-:S04]  /*2790*/  FFMA R21, R21, R22, R0 ;  /* 0x0000001615157223 */ /* 0x000fc80000000000 */
[----:B------:R-:W-:-:S05]  /*27a0*/  FFMA R0, R19, R21, R22 ;  /* 0x0000001513007223 */ /* 0x000fca0000000016 */
[----:B------:R-:W-:-:S04]  /*27b0*/  SHF.R.U32.HI R9, RZ, 0x17, R0 ;  /* 0x00000017ff097819 */ /* 0x000fc80000011600 */
[----:B------:R-:W-:-:S04]  /*27c0*/  LOP3.LUT R18, R9, 0xff, RZ, 0xc0, !PT ;  /* 0x000000ff09127812 */ /* 0x000fc800078ec0ff */
[----:B------:R-:W-:-:S04]  /*27d0*/  IADD3 R9, PT, PT, R18, R11, RZ ;  /* 0x0000000b12097210 */ /* 0x000fc80007ffe0ff */
[----:B------:R-:W-:-:S04]  /*27e0*/  IADD3 R18, PT, PT, R9, -0x1, RZ ;  /* 0xffffffff09127810 */ /* 0x000fc80007ffe0ff */
[----:B------:R-:W-:-:S13]  /*27f0*/  ISETP.GE.U32.AND P0, PT, R18, 0xfe, PT ;  /* 0x000000fe1200780c */ /* 0x000fda0003f06070 */
[----:B------:R-:W-:Y:S05]  /*2800*/  @!P0 BRA `(.L_x_70) ;  /* 0x0000000000808947 */ /* 0x000fea0003800000 */
[----:B------:R-:W-:-:S13]  /*2810*/  ISETP.GT.AND P0, PT, R9, 0xfe, PT ;  /* 0x000000fe0900780c */ /* 0x000fda0003f04270 */
[----:B------:R-:W-:Y:S05]  /*2820*/  @P0 BRA `(.L_x_71) ;  /* 0x00000000006c0947 */ /* 0x000fea0003800000 */
[----:B------:R-:W-:-:S13]  /*2830*/  ISETP.GE.AND P0, PT, R9, 0x1, PT ;  /* 0x000000010900780c */ /* 0x000fda0003f06270 */
[----:B------:R-:W-:Y:S05]  /*2840*/  @P0 BRA `(.L_x_72) ;  /* 0x0000000000740947 */ /* 0x000fea0003800000 */
[----:B------:R-:W-:Y:S02]  /*2850*/  ISETP.GE.AND P0, PT, R9, -0x18, PT ;  /* 0xffffffe80900780c */ /* 0x000fe40003f06270 */
[----:B------:R-:W-:-:S11]  /*2860*/  LOP3.LUT R0, R0, 0x80000000, RZ, 0xc0, !PT ;  /* 0x8000000000007812 */ /* 0x000fd600078ec0ff */
[----:B------:R-:W-:Y:S05]  /*2870*/  @!P0 BRA `(.L_x_72) ;  /* 0x0000000000688947 */ /* 0x000fea0003800000 */
[CCC-:B------:R-:W-:Y:S01]  /*2880*/  FFMA.RZ R11, R19.reuse, R21.reuse, R22.reuse ;  /* 0x00000015130b7223 */ /* 0x1c0fe2000000c016 */
[CCC-:B------:R-:W-:Y:S01]  /*2890*/  FFMA.RP R18, R19.reuse, R21.reuse, R22.reuse ;  /* 0x0000001513127223 */ /* 0x1c0fe20000008016 */
[----:B------:R-:W-:Y:S01]  /*28a0*/  FFMA.RM R21, R19, R21, R22 ;  /* 0x0000001513157223 */ /* 0x000fe20000004016 */
[----:B------:R-:W-:Y:S02]  /*28b0*/  IADD3 R19, PT, PT, R9, 0x20, RZ ;  /* 0x0000002009137810 */ /* 0x000fe40007ffe0ff */
[----:B------:R-:W-:Y:S02]  /*28c0*/  LOP3.LUT R11, R11, 0x7fffff, RZ, 0xc0, !PT ;  /* 0x007fffff0b0b7812 */ /* 0x000fe400078ec0ff */
[----:B------:R-:W-:Y:S02]  /*28d0*/  ISETP.NE.AND P3, PT, R9, RZ, PT ;  /* 0x000000ff0900720c */ /* 0x000fe40003f65270 */
[----:B------:R-:W-:Y:S02]  /*28e0*/  LOP3.LUT R20, R11, 0x800000, RZ, 0xfc, !PT ;  /* 0x008000000b147812 */ /* 0x000fe400078efcff */
[----:B------:R-:W-:-:S02]  /*28f0*/  ISETP.NE.AND P1, PT, R9, RZ, PT ;  /* 0x000000ff0900720c */ /* 0x000fc40003f25270 */
[----:B------:R-:W-:Y:S02]  /*2900*/  IADD3 R9, PT, PT, -R9, RZ, RZ ;  /* 0x000000ff09097210 */ /* 0x000fe40007ffe1ff */
[----:B------:R-:W-:Y:S02]  /*2910*/  SHF.L.U32 R19, R20, R19, RZ ;  /* 0x0000001314137219 */ /* 0x000fe400000006ff */
[----:B------:R-:W-:Y:S02]  /*2920*/  FSETP.NEU.FTZ.AND P0, PT, R18, R21, PT ;  /* 0x000000151200720b */ /* 0x000fe40003f1d000 */
[----:B------:R-:W-:Y:S02]  /*2930*/  SEL R9, R9, RZ, P3 ;  /* 0x000000ff09097207 */ /* 0x000fe40001800000 */
[----:B------:R-:W-:Y:S02]  /*2940*/  ISETP.NE.AND P1, PT, R19, RZ, P1 ;  /* 0x000000ff1300720c */ /* 0x000fe40000f25270 */
[----:B------:R-:W-:-:S02]  /*2950*/  SHF.R.U32.HI R20, RZ, R9, R20 ;  /* 0x00000009ff147219 */ /* 0x000fc40000011614 */
[----:B------:R-:W-:Y:S02]  /*2960*/  PLOP3.LUT P0, PT, P0, P1, PT, 0xf8, 0x8f ;  /* 0x00000000008f781c */ /* 0x000fe40000703f70 */
[----:B------:R-:W-:Y:S02]  /*2970*/  SHF.R.U32.HI R11, RZ, 0x1, R20 ;  /* 0x00000001ff0b7819 */ /* 0x000fe40000011614 */
[----:B------:R-:W-:-:S04]  /*2980*/  SEL R18, RZ, 0x1, !P0 ;  /* 0x00000001ff127807 */ /* 0x000fc80004000000 */
[----:B------:R-:W-:-:S04]  /*2990*/  LOP3.LUT R9, R18, 0x1, R11, 0xf8, !PT ;  /* 0x0000000112097812 */ /* 0x000fc800078ef80b */
[----:B------:R-:W-:-:S04]  /*29a0*/  LOP3.LUT R20, R9, R20, RZ, 0xc0, !PT ;  /* 0x0000001409147212 */ /* 0x000fc800078ec0ff */
[----:B------:R-:W-:-:S04]  /*29b0*/  IADD3 R11, PT, PT, R11, R20, RZ ;  /* 0x000000140b0b7210 */ /* 0x000fc80007ffe0ff */
[----:B------:R-:W-:Y:S01]  /*29c0*/  LOP3.LUT R0, R11, R0, RZ, 0xfc, !PT ;  /* 0x000000000b007212 */ /* 0x000fe200078efcff */
[----:B------:R-:W-:Y:S06]  /*29d0*/  BRA `(.L_x_72) ;  /* 0x0000000000107947 */ /* 0x000fec0003800000 */
.L_x_71:
[----:B------:R-:W-:-:S04]  /*29e0*/  LOP3.LUT R0, R0, 0x80000000, RZ, 0xc0, !PT ;  /* 0x8000000000007812 */ /* 0x000fc800078ec0ff */
[----:B------:R-:W-:Y:S01]  /*29f0*/  LOP3.LUT R0, R0, 0x7f800000, RZ, 0xfc, !PT ;  /* 0x7f80000000007812 */ /* 0x000fe200078efcff */
[----:B------:R-:W-:Y:S06]  /*2a00*/  BRA `(.L_x_72) ;  /* 0x0000000000047947 */ /* 0x000fec0003800000 */
.L_x_70:
[----:B------:R-:W-:-:S07]  /*2a10*/  LEA R0, R11, R0, 0x17 ;  /* 0x000000000b007211 */ /* 0x000fce00078eb8ff */
.L_x_72:
[----:B------:R-:W-:Y:S05]  /*2a20*/  BSYNC.RECONVERGENT B1 ;  /* 0x0000000000017941 */ /* 0x000fea0003800200 */
.L_x_69:
[----:B------:R-:W-:Y:S05]  /*2a30*/  BRA `(.L_x_73) ;  /* 0x0000000000207947 */ /* 0x000fea0003800000 */
.L_x_68:
[----:B------:R-:W-:-:S04]  /*2a40*/  LOP3.LUT R0, R19, 0x80000000, R0, 0x48, !PT ;  /* 0x8000000013007812 */ /* 0x000fc800078e4800 */
[----:B------:R-:W-:Y:S01]  /*2a50*/  LOP3.LUT R0, R0, 0x7f800000, RZ, 0xfc, !PT ;  /* 0x7f80000000007812 */ /* 0x000fe200078efcff */
[----:B------:R-:W-:Y:S06]  /*2a60*/  BRA `(.L_x_73) ;  /* 0x0000000000147947 */ /* 0x000fec0003800000 */
.L_x_67:
[----:B------:R-:W-:Y:S01]  /*2a70*/  LOP3.LUT R0, R19, 0x80000000, R0, 0x48, !PT ;  /* 0x8000000013007812 */ /* 0x000fe200078e4800 */
[----:B------:R-:W-:Y:S06]  /*2a80*/  BRA `(.L_x_73) ;  /* 0x00000000000c7947 */ /* 0x000fec0003800000 */
.L_x_66:
[----:B------:R-:W0:Y:S01]  /*2a90*/  MUFU.RSQ R0, -QNAN ;  /* 0xffc0000000007908 */ /* 0x000e220000001400 */
[----:B------:R-:W-:Y:S05]  /*2aa0*/  BRA `(.L_x_73) ;  /* 0x0000000000047947 */ /* 0x000fea0003800000 */
.L_x_65:
[----:B------:R-:W-:-:S07]  /*2ab0*/  FADD.FTZ R0, R0, R7 ;  /* 0x0000000700007221 */ /* 0x000fce0000010000 */
.L_x_73:
[----:B------:R-:W-:Y:S05]  /*2ac0*/  BSYNC.RECONVERGENT B0 ;  /* 0x0000000000007941 */ /* 0x000fea0003800200 */
.L_x_63:
[----:B------:R-:W-:-:S04]  /*2ad0*/  HFMA2 R11, -RZ, RZ, 0, 0 ;  /* 0x00000000ff0b7431 */ /* 0x000fc800000001ff */
[----:B0-----:R-:W-:Y:S05]  /*2ae0*/  RET.REL.NODEC R10 `(_Z6dividePfPjjj) ;  /* 0xffffffd40a447950 */ /* 0x001fea0003c3ffff */
.L_x_74:
[----:B------:R-:W-:-:S00]  /*2af0*/  BRA `(.L_x_74) ;  /* 0xfffffffc00fc7947 */ /* 0x000fc0000383ffff */
[----:B------:R-:W-:-:S00]  /*2b00*/  NOP ;  /* 0x0000000000007918 */ /* 0x000fc00000000000 */
[----:B------:R-:W-:-:S00]  /*2b10*/  NOP ;  /* 0x0000000000007918 */ /* 0x000fc00000000000 */
[----:B------:R-:W-:-:S00]  /*2b20*/  NOP ;  /* 0x0000000000007918 */ /* 0x000fc00000000000 */
[----:B------:R-:W-:-:S00]  /*2b30*/  NOP ;  /* 0x0000000000007918 */ /* 0x000fc00000000000 */
[----:B------:R-:W-:-:S00]  /*2b40*/  NOP ;  /* 0x0000000000007918 */ /* 0x000fc00000000000 */
[----:B------:R-:W-:-:S00]  /*2b50*/  NOP ;  /* 0x0000000000007918 */ /* 0x000fc00000000000 */
[----:B------:R-:W-:-:S00]  /*2b60*/  NOP ;  /* 0x0000000000007918 */ /* 0x000fc00000000000 */
[----:B------:R-:W-:-:S00]  /*2b70*/  NOP ;  /* 0x0000000000007918 */ /* 0x000fc00000000000 */
.L_x_218:


//--------------------- .text._Z11set_to_zeroPjj  --------------------------
	.section	.text._Z11set_to_zeroPjj,"ax",@progbits
	.align	128
        .global         _Z11set_to_zeroPjj
        .type           _Z11set_to_zeroPjj,@function
        .size           _Z11set_to_zeroPjj,(.L_x_220 - _Z11set_to_zeroPjj)
        .other          _Z11set_to_zeroPjj,@"STO_CUDA_ENTRY STV_DEFAULT"
_Z11set_to_zeroPjj:
.text._Z11set_to_zeroPjj:
        /* <DEDUP_REMOVED lines=9> */
[----:B------:R-:W1:Y:S01]  /*0090*/  LDCU.64 UR4, c[0x0][0x358] ;  /* 0x00006b00ff0477ac */ /* 0x000e620008000a00 */
[----:B0-----:R-:W-:-:S05]  /*00a0*/  IMAD.WIDE.U32 R2, R5, 0x4, R2 ;  /* 0x0000000405027825 */ /* 0x001fca00078e0002 */
[----:B-1----:R-:W-:Y:S01]  /*00b0*/  STG.E desc[UR4][R2.64], RZ ;  /* 0x000000ff02007986 */ /* 0x002fe2000c101904 */
[----:B------:R-:W-:Y:S05]  /*00c0*/  EXIT ;  /* 0x000000000000794d */ /* 0x000fea0003800000 */
.L_x_75:
        /* <DEDUP_REMOVED lines=11> */
.L_x_220:


//--------------------- .text._Z11set_to_zeroPfj  --------------------------
	.section	.text._Z11set_to_zeroPfj,"ax",@progbits
	.align	128
        .global         _Z11set_to_zeroPfj
        .type           _Z11set_to_zeroPfj,@function
        .size           _Z11set_to_zeroPfj,(.L_x_221 - _Z11set_to_zeroPfj)
        .other          _Z11set_to_zeroPfj,@"STO_CUDA_ENTRY STV_DEFAULT"
_Z11set_to_zeroPfj:
.text._Z11set_to_zeroPfj:
        /* <DEDUP_REMOVED lines=13> */
.L_x_76:
        /* <DEDUP_REMOVED lines=11> */
.L_x_221:


//--------------------- .text._Z16update_centroidsPfPjS_S0_6Params --------------------------
	.section	.text._Z16update_centroidsPfPjS_S0_6Params,"ax",@progbits
	.align	128
        .global         _Z16update_centroidsPfPjS_S0_6Params
        .type           _Z16update_centroidsPfPjS_S0_6Params,@function
        .size           _Z16update_centroidsPfPjS_S0_6Params,(.L_x_222 - _Z16update_centroidsPfPjS_S0_6Params)
        .other          _Z16update_centroidsPfPjS_S0_6Params,@"STO_CUDA_ENTRY STV_DEFAULT"
_Z16update_centroidsPfPjS_S0_6Params:
.text._Z16update_centroidsPfPjS_S0_6Params:
[----:B------:R-:W-:Y:S01]  /*0000*/  LDC R1, c[0x0][0x37c] ;  /* 0x0000df00ff017b82 */ /* 0x000fe20000000800 */
[----:B------:R-:W0:Y:S01]  /*0010*/  S2R R0, SR_TID.X ;  /* 0x0000000000007919 */ /* 0x000e220000002100 */
[----:B------:R-:W1:Y:S06]  /*0020*/  LDCU UR5, c[0x0][0x3a8] ;  /* 0x00007500ff0577ac */ /* 0x000e6c0008000800 */
[----:B------:R-:W2:Y:S01]  /*0030*/  S2UR UR4, SR_CTAID.X ;  /* 0x00000000000479c3 */ /* 0x000ea20000002500 */
[----:B------:R-:W-:Y:S01]  /*0040*/  MOV R2, 0x400 ;  /* 0x0000040000027802 */ /* 0x000fe20000000f00 */
[----:B------:R-:W3:Y:S01]  /*0050*/  S2R R7, SR_CgaCtaId ;  /* 0x0000000000077919 */ /* 0x000ee20000008800 */
[----:B------:R-:W4:Y:S01]  /*0060*/  LDCU UR6, c[0x0][0x3a4] ;  /* 0x00007480ff0677ac */ /* 0x000f220008000800 */
[----:B------:R-:W-:Y:S04]  /*0070*/  BSSY.RECONVERGENT B0, `(.L_x_77) ;  /* 0x0000062000007945 */ /* 0x000fe80003800200 */
[----:B------:R-:W2:Y:S01]  /*0080*/  LDC R3, c[0x0][0x360] ;  /* 0x0000d800ff037b82 */ /* 0x000ea20000000800 */
[----:B----4-:R-:W-:-:S05]  /*0090*/  MOV R4, UR6 ;  /* 0x0000000600047c02 */ /* 0x010fca0008000f00 */
[----:B-1----:R-:W-:Y:S01]  /*00a0*/  IMAD R5, R4, UR5, RZ ;  /* 0x0000000504057c24 */ /* 0x002fe2000f8e02ff */
[----:B0-----:R-:W-:Y:S02]  /*00b0*/  ISETP.GE.U32.AND P0, PT, R0, UR5, PT ;  /* 0x0000000500007c0c */ /* 0x001fe4000bf06070 */
[----:B---3--:R-:W-:Y:S01]  /*00c0*/  LEA R6, R7, R2, 0x18 ;  /* 0x0000000207067211 */ /* 0x008fe200078ec0ff */
[----:B--2---:R-:W-:-:S03]  /*00d0*/  IMAD R7, R3, UR4, R0 ;  /* 0x0000000403077c24 */ /* 0x004fc6000f8e0200 */
[----:B------:R-:W-:-:S07]  /*00e0*/  LEA R2, R5, R6, 0x2 ;  /* 0x0000000605027211 */ /* 0x000fce00078e10ff */
[----:B------:R-:W-:Y:S05]  /*00f0*/  @P0 BRA `(.L_x_78) ;  /* 0x0000000400640947 */ /* 0x000fea0003800000 */
[----:B------:R-:W-:-:S13]  /*0100*/  ISETP.NE.AND P0, PT, R4, RZ, PT ;  /* 0x000000ff0400720c */ /* 0x000fda0003f05270 */
[----:B------:R-:W-:Y:S05]  /*0110*/  @P0 BRA `(.L_x_79) ;  /* 0x0000000000240947 */ /* 0x000fea0003800000 */
[----:B------:R-:W-:Y:S01]  /*0120*/  BSSY.RECONVERGENT B1, `(.L_x_80) ;  /* 0x0000007000017945 */ /* 0x000fe20003800200 */
[----:B------:R-:W-:-:S07]  /*0130*/  IMAD.MOV.U32 R6, RZ, RZ, R0 ;  /* 0x000000ffff067224 */ /* 0x000fce00078e0000 */
.L_x_81:
[----:B------:R-:W-:Y:S02]  /*0140*/  LEA R8, R6, R2, 0x2 ;  /* 0x0000000206087211 */ /* 0x000fe400078e10ff */
[----:B------:R-:W-:-:S03]  /*0150*/  IADD3 R6, PT, PT, R3, R6, RZ ;  /* 0x0000000603067210 */ /* 0x000fc60007ffe0ff */
[----:B------:R0:W-:Y:S01]  /*0160*/  STS [R8], RZ ;  /* 0x000000ff08007388 */ /* 0x0001e20000000800 */
[----:B------:R-:W-:-:S13]  /*0170*/  ISETP.GE.U32.AND P0, PT, R6, UR5, PT ;  /* 0x0000000506007c0c */ /* 0x000fda000bf06070 */
[----:B0-----:R-:W-:Y:S05]  /*0180*/  @!P0 BRA `(.L_x_81) ;  /* 0xfffffffc00ec8947 */ /* 0x001fea000383ffff */
[----:B------:R-:W-:Y:S05]  /*0190*/  BSYNC.RECONVERGENT B1 ;  /* 0x0000000000017941 */ /* 0x000fea0003800200 */
.L_x_80:
[----:B------:R-:W-:Y:S05]  /*01a0*/  BRA `(.L_x_78) ;  /* 0x0000000400387947 */ /* 0x000fea0003800000 */
.L_x_79:
[C---:B------:R-:W-:Y:S02]  /*01b0*/  LOP3.LUT R14, R4.reuse, 0xf, RZ, 0xc0, !PT ;  /* 0x0000000f040e7812 */ /* 0x040fe400078ec0ff */
[----:B------:R-:W-:Y:S02]  /*01c0*/  LOP3.LUT R15, R4, 0x7, RZ, 0xc0, !PT ;  /* 0x00000007040f7812 */ /* 0x000fe400078ec0ff */
[----:B------:R-:W-:Y:S01]  /*01d0*/  MOV R10, R0 ;  /* 0x00000000000a7202 */ /* 0x000fe20000000f00 */
[----:B------:R-:W-:Y:S01]  /*01e0*/  VIADD R8, R14, 0xffffffff ;  /* 0xffffffff0e087836 */ /* 0x000fe20000000000 */
[----:B------:R-:W-:-:S04]  /*01f0*/  IADD3 R9, PT, PT, R15, -0x1, RZ ;  /* 0xffffffff0f097810 */ /* 0x000fc80007ffe0ff */
[----:B------:R-:W-:Y:S02]  /*0200*/  ISETP.GE.U32.AND P0, PT, R8, 0x7, PT ;  /* 0x000000070800780c */ /* 0x000fe40003f06070 */
[----:B------:R-:W-:Y:S02]  /*0210*/  ISETP.GE.U32.AND P1, PT, R9, 0x3, PT ;  /* 0x000000030900780c */ /* 0x000fe40003f26070 */
[C---:B------:R-:W-:Y:S02]  /*0220*/  LOP3.LUT R8, R4.reuse, 0xfffffff0, RZ, 0xc0, !PT ;  /* 0xfffffff004087812 */ /* 0x040fe400078ec0ff */
[----:B------:R-:W-:-:S09]  /*0230*/  LOP3.LUT R9, R4, 0x3, RZ, 0xc0, !PT ;  /* 0x0000000304097812 */ /* 0x000fd200078ec0ff */
.L_x_87:
[----:B0-----:R-:W0:Y:S01]  /*0240*/  LDCU UR6, c[0x0][0x3a4] ;  /* 0x00007480ff0677ac */ /* 0x001e220008000800 */
[----:B-123--:R-:W-:Y:S01]  /*0250*/  IMAD R11, R10, 0x4, R2 ;  /* 0x000000040a0b7824 */ /* 0x00efe200078e0202 */
[-C--:B------:R-:W-:Y:S01]  /*0260*/  MOV R12, R10.reuse ;  /* 0x0000000a000c7202 */ /* 0x080fe20000000f00 */
[----:B------:R-:W-:Y:S01]  /*0270*/  HFMA2 R13, -RZ, RZ, 0, 0 ;  /* 0x00000000ff0d7431 */ /* 0x000fe200000001ff */
[----:B------:R-:W1:Y:S01]  /*0280*/  LDCU UR4, c[0x0][0x3a8] ;  /* 0x00007500ff0477ac */ /* 0x000e620008000800 */
[----:B------:R-:W-:Y:S01]  /*0290*/  IADD3 R10, PT, PT, R3, R10, RZ ;  /* 0x0000000a030a7210 */ /* 0x000fe20007ffe0ff */
[----:B------:R2:W-:Y:S01]  /*02a0*/  STS [R11], RZ ;  /* 0x000000ff0b007388 */ /* 0x0005e20000000800 */
[----:B0-----:R-:W-:Y:S02]  /*02b0*/  IMAD.U32 R4, RZ, RZ, UR6 ;  /* 0x00000006ff047e24 */ /* 0x001fe4000f8e00ff */
[----:B-1----:R-:W-:-:S03]  /*02c0*/  ISETP.GE.U32.AND P2, PT, R10, UR4, PT ;  /* 0x000000040a007c0c */ /* 0x002fc6000bf46070 */
[----:B------:R-:W-:-:S13]  /*02d0*/  ISETP.GE.U32.AND P3, PT, R4, 0x10, PT ;  /* 0x000000100400780c */ /* 0x000fda0003f66070 */
[----:B--2---:R-:W-:Y:S05]  /*02e0*/  @!P3 BRA `(.L_x_82) ;  /* 0x00000000005cb947 */ /* 0x004fea0003800000 */
[----:B------:R-:W-:-:S07]  /*02f0*/  MOV R11, RZ ;  /* 0x000000ff000b7202 */ /* 0x000fce0000000f00 */
.L_x_83:
[----:B0-----:R-:W-:Y:S01]  /*0300*/  IMAD R13, R12, R4, R11 ;  /* 0x000000040c0d7224 */ /* 0x001fe200078e020b */
[----:B------:R-:W-:-:S03]  /*0310*/  IADD3 R11, PT, PT, R11, 0x10, RZ ;  /* 0x000000100b0b7810 */ /* 0x000fc60007ffe0ff */
[----:B------:R-:W-:Y:S01]  /*0320*/  IMAD R13, R13, 0x4, R6 ;  /* 0x000000040d0d7824 */ /* 0x000fe200078e0206 */
[----:B------:R-:W-:-:S04]  /*0330*/  ISETP.NE.AND P3, PT, R11, R8, PT ;  /* 0x000000080b00720c */ /* 0x000fc80003f65270 */
[----:B------:R0:W-:Y:S04]  /*0340*/  STS [R13], RZ ;  /* 0x000000ff0d007388 */ /* 0x0001e80000000800 */
[----:B------:R0:W-:Y:S04]  /*0350*/  STS [R13+0x4], RZ ;  /* 0x000004ff0d007388 */ /* 0x0001e80000000800 */
        /* <DEDUP_REMOVED lines=13> */
[----:B------:R0:W-:Y:S01]  /*0430*/  STS [R13+0x3c], RZ ;  /* 0x00003cff0d007388 */ /* 0x0001e20000000800 */
[----:B------:R-:W-:Y:S05]  /*0440*/  @P3 BRA `(.L_x_83) ;  /* 0xfffffffc00ac3947 */ /* 0x000fea000383ffff */
[----:B0-----:R-:W-:-:S07]  /*0450*/  MOV R13, R8 ;  /* 0x00000008000d7202 */ /* 0x001fce0000000f00 */
.L_x_82:
[----:B------:R-:W-:-:S13]  /*0460*/  ISETP.NE.AND P3, PT, R14, RZ, PT ;  /* 0x000000ff0e00720c */ /* 0x000fda0003f65270 */
[----:B------:R-:W-:Y:S05]  /*0470*/  @!P3 BRA `(.L_x_84) ;  /* 0x000000000080b947 */ /* 0x000fea0003800000 */
[----:B------:R-:W-:Y:S01]  /*0480*/  ISETP.NE.AND P3, PT, R15, RZ, PT ;  /* 0x000000ff0f00720c */ /* 0x000fe20003f65270 */
[----:B------:R-:W-:-:S12]  /*0490*/  @!P0 BRA `(.L_x_85) ;  /* 0x00000000002c8947 */ /* 0x000fd80003800000 */
[----:B------:R-:W-:Y:S01]  /*04a0*/  IMAD R11, R12, R4, R13 ;  /* 0x000000040c0b7224 */ /* 0x000fe200078e020d */
[----:B------:R-:W-:-:S03]  /*04b0*/  IADD3 R13, PT, PT, R13, 0x8, RZ ;  /* 0x000000080d0d7810 */ /* 0x000fc60007ffe0ff */
[----:B------:R-:W-:-:S05]  /*04c0*/  IMAD R11, R11, 0x4, R6 ;  /* 0x000000040b0b7824 */ /* 0x000fca00078e0206 */
[----:B------:R0:W-:Y:S04]  /*04d0*/  STS [R11], RZ ;  /* 0x000000ff0b007388 */ /* 0x0001e80000000800 */
[----:B------:R0:W-:Y:S04]  /*04e0*/  STS [R11+0x4], RZ ;  /* 0x000004ff0b007388 */ /* 0x0001e80000000800 */
[----:B------:R0:W-:Y:S04]  /*04f0*/  STS [R11+0x8], RZ ;  /* 0x000008ff0b007388 */ /* 0x0001e80000000800 */
[----:B------:R0:W-:Y:S04]  /*0500*/  STS [R11+0xc], RZ ;  /* 0x00000cff0b007388 */ /* 0x0001e80000000800 */
[----:B------:R0:W-:Y:S04]  /*0510*/  STS [R11+0x10], RZ ;  /* 0x000010ff0b007388 */ /* 0x0001e80000000800 */
[----:B------:R0:W-:Y:S04]  /*0520*/  STS [R11+0x14], RZ ;  /* 0x000014ff0b007388 */ /* 0x0001e80000000800 */
[----:B------:R0:W-:Y:S04]  /*0530*/  STS [R11+0x18], RZ ;  /* 0x000018ff0b007388 */ /* 0x0001e80000000800 */
[----:B------:R0:W-:Y:S02]  /*0540*/  STS [R11+0x1c], RZ ;  /* 0x00001cff0b007388 */ /* 0x0001e40000000800 */
.L_x_85:
[----:B------:R-:W-:Y:S05]  /*0550*/  @!P3 BRA `(.L_x_84) ;  /* 0x000000000048b947 */ /* 0x000fea0003800000 */
[----:B------:R-:W-:Y:S01]  /*0560*/  ISETP.NE.AND P3, PT, R9, RZ, PT ;  /* 0x000000ff0900720c */ /* 0x000fe20003f65270 */
[----:B------:R-:W-:-:S12]  /*0570*/  @!P1 BRA `(.L_x_86) ;  /* 0x00000000001c9947 */ /* 0x000fd80003800000 */
[----:B0-----:R-:W-:Y:S02]  /*0580*/  IMAD R11, R12, R4, R13 ;  /* 0x000000040c0b7224 */ /* 0x001fe400078e020d */
[----:B------:R-:W-:-:S03]  /*0590*/  VIADD R13, R13, 0x4 ;  /* 0x000000040d0d7836 */ /* 0x000fc60000000000 */
[----:B------:R-:W-:-:S05]  /*05a0*/  LEA R11, R11, R6, 0x2 ;  /* 0x000000060b0b7211 */ /* 0x000fca00078e10ff */
[----:B------:R1:W-:Y:S04]  /*05b0*/  STS [R11], RZ ;  /* 0x000000ff0b007388 */ /* 0x0003e80000000800 */
[----:B------:R1:W-:Y:S04]  /*05c0*/  STS [R11+0x4], RZ ;  /* 0x000004ff0b007388 */ /* 0x0003e80000000800 */
[----:B------:R1:W-:Y:S04]  /*05d0*/  STS [R11+0x8], RZ ;  /* 0x000008ff0b007388 */ /* 0x0003e80000000800 */
[----:B------:R1:W-:Y:S02]  /*05e0*/  STS [R11+0xc], RZ ;  /* 0x00000cff0b007388 */ /* 0x0003e40000000800 */
.L_x_86:
[----:B------:R-:W-:Y:S05]  /*05f0*/  @!P3 BRA `(.L_x_84) ;  /* 0x000000000020b947 */ /* 0x000fea0003800000 */
[----:B01----:R-:W-:Y:S01]  /*0600*/  IMAD R11, R12, R4, R13 ;  /* 0x000000040c0b7224 */ /* 0x003fe200078e020d */
[----:B------:R-:W-:-:S04]  /*0610*/  ISETP.NE.AND P3, PT, R9, 0x1, PT ;  /* 0x000000010900780c */ /* 0x000fc80003f65270 */
[----:B------:R-:W-:-:S05]  /*0620*/  LEA R11, R11, R6, 0x2 ;  /* 0x000000060b0b7211 */ /* 0x000fca00078e10ff */
[----:B------:R2:W-:Y:S04]  /*0630*/  STS [R11], RZ ;  /* 0x000000ff0b007388 */ /* 0x0005e80000000800 */
[----:B------:R-:W-:Y:S05]  /*0640*/  @!P3 BRA `(.L_x_84) ;  /* 0x00000000000cb947 */ /* 0x000fea0003800000 */
[----:B------:R-:W-:Y:S01]  /*0650*/  ISETP.NE.AND P3, PT, R9, 0x2, PT ;  /* 0x000000020900780c */ /* 0x000fe20003f65270 */
[----:B------:R3:W-:-:S12]  /*0660*/  STS [R11+0x4], RZ ;  /* 0x000004ff0b007388 */ /* 0x0007d80000000800 */
[----:B------:R3:W-:Y:S02]  /*0670*/  @P3 STS [R11+0x8], RZ ;  /* 0x000008ff0b003388 */ /* 0x0007e40000000800 */
.L_x_84:
[----:B------:R-:W-:Y:S05]  /*0680*/  @!P2 BRA `(.L_x_87) ;  /* 0xfffffff800eca947 */ /* 0x000fea000383ffff */
.L_x_78:
[----:B------:R-:W-:Y:S05]  /*0690*/  BSYNC.RECONVERGENT B0 ;  /* 0x0000000000007941 */ /* 0x000fea0003800200 */
.L_x_77:
[----:B------:R-:W4:Y:S01]  /*06a0*/  LDCU UR4, c[0x0][0x3a0] ;  /* 0x00007400ff0477ac */ /* 0x000f220008000800 */
[----:B------:R-:W-:Y:S01]  /*06b0*/  BSSY.RECONVERGENT B0, `(.L_x_88) ;  /* 0x0000150000007945 */ /* 0x000fe20003800200 */
[----:B------:R-:W0:Y:S01]  /*06c0*/  LDCU.64 UR6, c[0x0][0x358] ;  /* 0x00006b00ff0677ac */ /* 0x000e220008000a00 */
[----:B------:R-:W-:Y:S01]  /*06d0*/  BAR.SYNC.DEFER_BLOCKING 0x0 ;  /* 0x0000000000007b1d */ /* 0x000fe20000010000 */
[----:B----4-:R-:W-:-:S13]  /*06e0*/  ISETP.GE.U32.AND P0, PT, R7, UR4, PT ;  /* 0x0000000407007c0c */ /* 0x010fda000bf06070 */
[----:B0-----:R-:W-:Y:S05]  /*06f0*/  @P0 BRA `(.L_x_89) ;  /* 0x00000014002c0947 */ /* 0x001fea0003800000 */
[----:B------:R-:W0:Y:S02]  /*0700*/  LDC.64 R8, c[0x0][0x388] ;  /* 0x0000e200ff087b82 */ /* 0x000e240000000a00 */
[----:B0-----:R-:W-:-:S06]  /*0710*/  IMAD.WIDE.U32 R8, R7, 0x4, R8 ;  /* 0x0000000407087825 */ /* 0x001fcc00078e0008 */
[----:B------:R-:W4:Y:S01]  /*0720*/  LDG.E R9, desc[UR6][R8.64] ;  /* 0x0000000608097981 */ /* 0x000f22000c1e1900 */
[----:B------:R-:W-:Y:S02]  /*0730*/  ISETP.NE.AND P0, PT, R4, RZ, PT ;  /* 0x000000ff0400720c */ /* 0x000fe40003f05270 */
[----:B----4-:R-:W-:-:S05]  /*0740*/  LEA R2, R9, R2, 0x2 ;  /* 0x0000000209027211 */ /* 0x010fca00078e10ff */
[----:B------:R0:W-:Y:S06]  /*0750*/  ATOMS.POPC.INC.32 RZ, [R2+URZ] ;  /* 0x0000000002ff7f8c */ /* 0x0001ec000d8000ff */
[----:B------:R-:W-:Y:S05]  /*0760*/  @!P0 BRA `(.L_x_89) ;  /* 0x0000001400108947 */ /* 0x000fea0003800000 */
[----:B------:R-:W-:Y:S01]  /*0770*/  ISETP.GE.U32.AND P0, PT, R4, 0x10, PT ;  /* 0x000000100400780c */ /* 0x000fe20003f06070 */
[----:B------:R-:W-:Y:S01]  /*0780*/  BSSY.RECONVERGENT B2, `(.L_x_90) ;  /* 0x00000a2000027945 */ /* 0x000fe20003800200 */
[----:B0-----:R-:W-:-:S11]  /*0790*/  IMAD.MOV.U32 R2, RZ, RZ, RZ ;  /* 0x000000ffff027224 */ /* 0x001fd600078e00ff */
[----:B------:R-:W-:Y:S05]  /*07a0*/  @!P0 BRA `(.L_x_91) ;  /* 0x00000008007c8947 */ /* 0x000fea0003800000 */
[----:B-123--:R-:W0:Y:S01]  /*07b0*/  S2R R11, SR_CgaCtaId ;  /* 0x00000000000b7919 */ /* 0x00ee220000008800 */
[----:B------:R-:W-:Y:S01]  /*07c0*/  MOV R6, 0x400 ;  /* 0x0000040000067802 */ /* 0x000fe20000000f00 */
[----:B------:R-:W-:Y:S01]  /*07d0*/  HFMA2 R13, -RZ, RZ, 0, 0 ;  /* 0x00000000ff0d7431 */ /* 0x000fe200000001ff */
[----:B------:R-:W-:Y:S01]  /*07e0*/  BSSY.RECONVERGENT B1, `(.L_x_91) ;  /* 0x000009b000017945 */ /* 0x000fe20003800200 */
[----:B------:R-:W-:Y:S02]  /*07f0*/  LOP3.LUT R2, R4, 0xfffffff0, RZ, 0xc0, !PT ;  /* 0xfffffff004027812 */ /* 0x000fe400078ec0ff */
[----:B0-----:R-:W-:-:S07]  /*0800*/  LEA R6, R11, R6, 0x18 ;  /* 0x000000060b067211 */ /* 0x001fce00078ec0ff */
.L_x_124:
[----:B------:R-:W0:Y:S01]  /*0810*/  LDCU UR4, c[0x0][0x3a4] ;  /* 0x00007480ff0477ac */ /* 0x000e220008000800 */
[----:B------:R-:W1:Y:S01]  /*0820*/  LDC.64 R10, c[0x0][0x380] ;  /* 0x0000e000ff0a7b82 */ /* 0x000e620000000a00 */
[----:B0-----:R-:W-:-:S05]  /*0830*/  MOV R4, UR4 ;  /* 0x0000000400047c02 */ /* 0x001fca0008000f00 */
[----:B------:R-:W-:-:S04]  /*0840*/  IMAD R15, R7, R4, R13 ;  /* 0x00000004070f7224 */ /* 0x000fc800078e020d */
[----:B-1----:R-:W-:-:S05]  /*0850*/  IMAD.WIDE.U32 R16, R15, 0x4, R10 ;  /* 0x000000040f107825 */ /* 0x002fca00078e000a */
[----:B------:R0:W5:Y:S01]  /*0860*/  LDG.E R21, desc[UR6][R16.64] ;  /* 0x0000000610157981 */ /* 0x000162000c1e1900 */
[----:B------:R-:W-:Y:S01]  /*0870*/  IMAD R19, R9, R4, R13 ;  /* 0x0000000409137224 */ /* 0x000fe200078e020d */
[----:B------:R-:W-:Y:S04]  /*0880*/  BSSY.RECONVERGENT B3, `(.L_x_92) ;  /* 0x0000006000037945 */ /* 0x000fe80003800200 */
[----:B------:R-:W-:-:S07]  /*0890*/  LEA R8, R19, R6, 0x2 ;  /* 0x0000000613087211 */ /* 0x000fce00078e10ff */
.L_x_93:
[----:B0-----:R-:W0:Y:S02]  /*08a0*/  LDS R16, [R8] ;  /* 0x0000000008107984 */ /* 0x001e240000000800 */
[----:B0----5:R-:W-:-:S05]  /*08b0*/  FADD R17, R21, R16 ;  /* 0x0000001015117221 */ /* 0x021fca0000000000 */
[----:B------:R-:W0:Y:S02]  /*08c0*/  ATOMS.CAST.SPIN P0, [R8], R16, R17 ;  /* 0x000000100800758d */ /* 0x000e240001800011 */
[----:B0-----:R-:W-:Y:S05]  /*08d0*/  @!P0 BRA `(.L_x_93) ;  /* 0xfffffffc00f08947 */ /* 0x001fea000383ffff */
[----:B------:R-:W-:Y:S05]  /*08e0*/  BSYNC.RECONVERGENT B3 ;  /* 0x0000000000037941 */ /* 0x000fea0003800200 */
.L_x_92:
[----:B------:R-:W-:-:S04]  /*08f0*/  VIADD R17, R15, 0x1 ;  /* 0x000000010f117836 */ /* 0x000fc80000000000 */
[----:B------:R-:W-:-:S05]  /*0900*/  IMAD.WIDE.U32 R16, R17, 0x4, R10 ;  /* 0x0000000411107825 */ /* 0x000fca00078e000a */
[----:B------:R0:W5:Y:S01]  /*0910*/  LDG.E R19, desc[UR6][R16.64] ;  /* 0x0000000610137981 */ /* 0x000162000c1e1900 */
[----:B------:R-:W-:Y:S01]  /*0920*/  BSSY.RECONVERGENT B3, `(.L_x_94) ;  /* 0x0000005000037945 */ /* 0x000fe20003800200 */
.L_x_95:
[----:B0-----:R-:W0:Y:S02]  /*0930*/  LDS R16, [R8+0x4] ;  /* 0x0000040008107984 */ /* 0x001e240000000800 */
[----:B0----5:R-:W-:-:S05]  /*0940*/  FADD R17, R19, R16 ;  /* 0x0000001013117221 */ /* 0x021fca0000000000 */
[----:B------:R-:W0:Y:S02]  /*0950*/  ATOMS.CAST.SPIN P0, [R8+0x4], R16, R17 ;  /* 0x000004100800758d */ /* 0x000e240001800011 */
[----:B0-----:R-:W-:Y:S05]  /*0960*/  @!P0 BRA `(.L_x_95) ;  /* 0xfffffffc00f08947 */ /* 0x001fea000383ffff */
[----:B------:R-:W-:Y:S05]  /*0970*/  BSYNC.RECONVERGENT B3 ;  /* 0x0000000000037941 */ /* 0x000fea0003800200 */
.L_x_94:
[----:B------:R-:W-:-:S05]  /*0980*/  IADD3 R17, PT, PT, R15, 0x2, RZ ;  /* 0x000000020f117810 */ /* 0x000fca0007ffe0ff */
[----:B------:R-:W-:-:S05]  /*0990*/  IMAD.WIDE.U32 R16, R17, 0x4, R10 ;  /* 0x0000000411107825 */ /* 0x000fca00078e000a */
[----:B------:R0:W5:Y:S01]  /*09a0*/  LDG.E R19, desc[UR6][R16.64] ;  /* 0x0000000610137981 */ /* 0x000162000c1e1900 */
[----:B------:R-:W-:Y:S01]  /*09b0*/  BSSY.RECONVERGENT B3, `(.L_x_96) ;  /* 0x0000005000037945 */ /* 0x000fe20003800200 */
.L_x_97:
[----:B0-----:R-:W0:Y:S02]  /*09c0*/  LDS R16, [R8+0x8] ;  /* 0x0000080008107984 */ /* 0x001e240000000800 */
[----:B0----5:R-:W-:-:S05]  /*09d0*/  FADD R17, R19, R16 ;  /* 0x0000001013117221 */ /* 0x021fca0000000000 */
[----:B------:R-:W0:Y:S02]  /*09e0*/  ATOMS.CAST.SPIN P0, [R8+0x8], R16, R17 ;  /* 0x000008100800758d */ /* 0x000e240001800011 */
[----:B0-----:R-:W-:Y:S05]  /*09f0*/  @!P0 BRA `(.L_x_97) ;  /* 0xfffffffc00f08947 */ /* 0x001fea000383ffff */
[----:B------:R-:W-:Y:S05]  /*0a00*/  BSYNC.RECONVERGENT B3 ;  /* 0x0000000000037941 */ /* 0x000fea0003800200 */
.L_x_96:
[----:B------:R-:W-:-:S05]  /*0a10*/  IADD3 R17, PT, PT, R15, 0x3, RZ ;  /* 0x000000030f117810 */ /* 0x000fca0007ffe0ff */
[----:B------:R-:W-:-:S05]  /*0a20*/  IMAD.WIDE.U32 R16, R17, 0x4, R10 ;  /* 0x0000000411107825 */ /* 0x000fca00078e000a */
[----:B------:R0:W5:Y:S01]  /*0a30*/  LDG.E R19, desc[UR6][R16.64] ;  /* 0x0000000610137981 */ /* 0x000162000c1e1900 */
[----:B------:R-:W-:Y:S01]  /*0a40*/  BSSY.RECONVERGENT B3, `(.L_x_98) ;  /* 0x0000005000037945 */ /* 0x000fe20003800200 */
.L_x_99:
[----:B0-----:R-:W0:Y:S02]  /*0a50*/  LDS R16, [R8+0xc] ;  /* 0x00000c0008107984 */ /* 0x001e240000000800 */
[----:B0----5:R-:W-:-:S05]  /*0a60*/  FADD R17, R19, R16 ;  /* 0x0000001013117221 */ /* 0x021fca0000000000 */
[----:B------:R-:W0:Y:S02]  /*0a70*/  ATOMS.CAST.SPIN P0, [R8+0xc], R16, R17 ;  /* 0x00000c100800758d */ /* 0x000e240001800011 */
[----:B0-----:R-:W-:Y:S05]  /*0a80*/  @!P0 BRA `(.L_x_99) ;  /* 0xfffffffc00f08947 */ /* 0x001fea000383ffff */
[----:B------:R-:W-:Y:S05]  /*0a90*/  BSYNC.RECONVERGENT B3 ;  /* 0x0000000000037941 */ /* 0x000fea0003800200 */
.L_x_98:
[----:B------:R-:W-:-:S05]  /*0aa0*/  IADD3 R17, PT, PT, R15, 0x4, RZ ;  /* 0x000000040f117810 */ /* 0x000fca0007ffe0ff */
[----:B------:R-:W-:-:S05]  /*0ab0*/  IMAD.WIDE.U32 R16, R17, 0x4, R10 ;  /* 0x0000000411107825 */ /* 0x000fca00078e000a */
[----:B------:R0:W5:Y:S01]  /*0ac0*/  LDG.E R19, desc[UR6][R16.64] ;  /* 0x0000000610137981 */ /* 0x000162000c1e1900 */
[----:B------:R-:W-:Y:S01]  /*0ad0*/  BSSY.RECONVERGENT B3, `(.L_x_100) ;  /* 0x0000005000037945 */ /* 0x000fe20003800200 */
.L_x_101:
[----:B0-----:R-:W0:Y:S02]  /*0ae0*/  LDS R16, [R8+0x10] ;  /* 0x0000100008107984 */ /* 0x001e240000000800 */
[----:B0----5:R-:W-:-:S05]  /*0af0*/  FADD R17, R19, R16 ;  /* 0x0000001013117221 */ /* 0x021fca0000000000 */
[----:B------:R-:W0:Y:S02]  /*0b00*/  ATOMS.CAST.SPIN P0, [R8+0x10], R16, R17 ;  /* 0x000010100800758d */ /* 0x000e240001800011 */
[----:B0-----:R-:W-:Y:S05]  /*0b10*/  @!P0 BRA `(.L_x_101) ;  /* 0xfffffffc00f08947 */ /* 0x001fea000383ffff */
[----:B------:R-:W-:Y:S05]  /*0b20*/  BSYNC.RECONVERGENT B3 ;  /* 0x0000000000037941 */ /* 0x000fea0003800200 */
.L_x_100:
[----:B------:R-:W-:-:S04]  /*0b30*/  VIADD R17, R15, 0x5 ;  /* 0x000000050f117836 */ /* 0x000fc80000000000 */
[----:B------:R-:W-:-:S05]  /*0b40*/  IMAD.WIDE.U32 R16, R17, 0x4, R10 ;  /* 0x0000000411107825 */ /* 0x000fca00078e000a */
[----:B------:R0:W5:Y:S01]  /*0b50*/  LDG.E R19, desc[UR6][R16.64] ;  /* 0x0000000610137981 */ /* 0x000162000c1e1900 */
[----:B------:R-:W-:Y:S01]  /*0b60*/  BSSY.RECONVERGENT B3, `(.L_x_102) ;  /* 0x0000005000037945 */ /* 0x000fe20003800200 */
.L_x_103:
[----:B0-----:R-:W0:Y:S02]  /*0b70*/  LDS R16, [R8+0x14] ;  /* 0x0000140008107984 */ /* 0x001e240000000800 */
[----:B0----5:R-:W-:-:S05]  /*0b80*/  FADD R17, R19, R16 ;  /* 0x0000001013117221 */ /* 0x021fca0000000000 */
[----:B------:R-:W0:Y:S02]  /*0b90*/  ATOMS.CAST.SPIN P0, [R8+0x14], R16, R17 ;  /* 0x000014100800758d */ /* 0x000e240001800011 */
[----:B0-----:R-:W-:Y:S05]  /*0ba0*/  @!P0 BRA `(.L_x_103) ;  /* 0xfffffffc00f08947 */ /* 0x001fea000383ffff */
[----:B------:R-:W-:Y:S05]  /*0bb0*/  BSYNC.RECONVERGENT B3 ;  /* 0x0000000000037941 */ /* 0x000fea0003800200 */
.L_x_102:
[----:B------:R-:W-:-:S05]  /*0bc0*/  IADD3 R17, PT, PT, R15, 0x6, RZ ;  /* 0x000000060f117810 */ /* 0x000fca0007ffe0ff */
[----:B------:R-:W-:-:S05]  /*0bd0*/  IMAD.WIDE.U32 R16, R17, 0x4, R10 ;  /* 0x0000000411107825 */ /* 0x000fca00078e000a */
[----:B------:R0:W5:Y:S01]  /*0be0*/  LDG.E R19, desc[UR6][R16.64] ;  /* 0x0000000610137981 */ /* 0x000162000c1e1900 */
[----:B------:R-:W-:Y:S01]  /*0bf0*/  BSSY.RECONVERGENT B3, `(.L_x_104) ;  /* 0x0000005000037945 */ /* 0x000fe20003800200 */
.L_x_105:
[----:B0-----:R-:W0:Y:S02]  /*0c00*/  LDS R16, [R8+0x18] ;  /* 0x0000180008107984 */ /* 0x001e240000000800 */
[----:B0----5:R-:W-:-:S05]  /*0c10*/  FADD R17, R19, R16 ;  /* 0x0000001013117221 */ /* 0x021fca0000000000 */
[----:B------:R-:W0:Y:S02]  /*0c20*/  ATOMS.CAST.SPIN P0, [R8+0x18], R16, R17 ;  /* 0x000018100800758d */ /* 0x000e240001800011 */
[----:B0-----:R-:W-:Y:S05]  /*0c30*/  @!P0 BRA `(.L_x_105) ;  /* 0xfffffffc00f08947 */ /* 0x001fea000383ffff */
[----:B------:R-:W-:Y:S05]  /*0c40*/  BSYNC.RECONVERGENT B3 ;  /* 0x0000000000037941 */ /* 0x000fea0003800200 */
.L_x_104:
[----:B------:R-:W-:-:S05]  /*0c50*/  IADD3 R17, PT, PT, R15, 0x7, RZ ;  /* 0x000000070f117810 */ /* 0x000fca0007ffe0ff */
[----:B------:R-:W-:-:S05]  /*0c60*/  IMAD.WIDE.U32 R16, R17, 0x4, R10 ;  /* 0x0000000411107825 */ /* 0x000fca00078e000a */
[----:B------:R0:W5:Y:S01]  /*0c70*/  LDG.E R19, desc[UR6][R16.64] ;  /* 0x0000000610137981 */ /* 0x000162000c1e1900 */
[----:B------:R-:W-:Y:S01]  /*0c80*/  BSSY.RECONVERGENT B3, `(.L_x_106) ;  /* 0x0000005000037945 */ /* 0x000fe20003800200 */
.L_x_107:
[----:B0-----:R-:W0:Y:S02]  /*0c90*/  LDS R16, [R8+0x1c] ;  /* 0x00001c0008107984 */ /* 0x001e240000000800 */
[----:B0----5:R-:W-:-:S05]  /*0ca0*/  FADD R17, R19, R16 ;  /* 0x0000001013117221 */ /* 0x021fca0000000000 */
[----:B------:R-:W0:Y:S02]  /*0cb0*/  ATOMS.CAST.SPIN P0, [R8+0x1c], R16, R17 ;  /* 0x00001c100800758d */ /* 0x000e240001800011 */
[----:B0-----:R-:W-:Y:S05]  /*0cc0*/  @!P0 BRA `(.L_x_107) ;  /* 0xfffffffc00f08947 */ /* 0x001fea000383ffff */
[----:B------:R-:W-:Y:S05]  /*0cd0*/  BSYNC.RECONVERGENT B3 ;  /* 0x0000000000037941 */ /* 0x000fea0003800200 */
.L_x_106:
[----:B------:R-:W-:-:S05]  /*0ce0*/  IADD3 R17, PT, PT, R15, 0x8, RZ ;  /* 0x000000080f117810 */ /* 0x000fca0007ffe0ff */
[----:B------:R-:W-:-:S05]  /*0cf0*/  IMAD.WIDE.U32 R16, R17, 0x4, R10 ;  /* 0x0000000411107825 */ /* 0x000fca00078e000a */
[----:B------:R0:W5:Y:S01]  /*0d00*/  LDG.E R19, desc[UR6][R16.64] ;  /* 0x0000000610137981 */ /* 0x000162000c1e1900 */
[----:B------:R-:W-:Y:S01]  /*0d10*/  BSSY.RECONVERGENT B3, `(.L_x_108) ;  /* 0x0000005000037945 */ /* 0x000fe20003800200 */
.L_x_109:
[----:B0-----:R-:W0:Y:S02]  /*0d20*/  LDS R16, [R8+0x20] ;  /* 0x0000200008107984 */ /* 0x001e240000000800 */
[----:B0----5:R-:W-:-:S05]  /*0d30*/  FADD R17, R19, R16 ;  /* 0x0000001013117221 */ /* 0x021fca0000000000 */
[----:B------:R-:W0:Y:S02]  /*0d40*/  ATOMS.CAST.SPIN P0, [R8+0x20], R16, R17 ;  /* 0x000020100800758d */ /* 0x000e240001800011 */
[----:B0-----:R-:W-:Y:S05]  /*0d50*/  @!P0 BRA `(.L_x_109) ;  /* 0xfffffffc00f08947 */ /* 0x001fea000383ffff */
[----:B------:R-:W-:Y:S05]  /*0d60*/  BSYNC.RECONVERGENT B3 ;  /* 0x0000000000037941 */ /* 0x000fea0003800200 */
.L_x_108:
[----:B------:R-:W-:-:S04]  /*0d70*/  VIADD R17, R15, 0x9 ;  /* 0x000000090f117836 */ /* 0x000fc80000000000 */
[----:B------:R-:W-:-:S05]  /*0d80*/  IMAD.WIDE.U32 R16, R17, 0x4, R10 ;  /* 0x0000000411107825 */ /* 0x000fca00078e000a */
[----:B------:R0:W5:Y:S01]  /*0d90*/  LDG.E R19, desc[UR6][R16.64] ;  /* 0x0000000610137981 */ /* 0x000162000c1e1900 */
[----:B------:R-:W-:Y:S01]  /*0da0*/  BSSY.RECONVERGENT B3, `(.L_x_110) ;  /* 0x0000005000037945 */ /* 0x000fe20003800200 */
.L_x_111:
[----:B0-----:R-:W0:Y:S02]  /*0db0*/  LDS R16, [R8+0x24] ;  /* 0x0000240008107984 */ /* 0x001e240000000800 */
[----:B0----5:R-:W-:-:S05]  /*0dc0*/  FADD R17, R19, R16 ;  /* 0x0000001013117221 */ /* 0x021fca0000000000 */
[----:B------:R-:W0:Y:S02]  /*0dd0*/  ATOMS.CAST.SPIN P0, [R8+0x24], R16, R17 ;  /* 0x000024100800758d */ /* 0x000e240001800011 */
[----:B0-----:R-:W-:Y:S05]  /*0de0*/  @!P0 BRA `(.L_x_111) ;  /* 0xfffffffc00f08947 */ /* 0x001fea000383ffff */
[----:B------:R-:W-:Y:S05]  /*0df0*/  BSYNC.RECONVERGENT B3 ;  /* 0x0000000000037941 */ /* 0x000fea0003800200 */
.L_x_110:
[----:B------:R-:W-:-:S05]  /*0e00*/  IADD3 R17, PT, PT, R15, 0xa, RZ ;  /* 0x0000000a0f117810 */ /* 0x000fca0007ffe0ff */
[----:B------:R-:W-:-:S05]  /*0e10*/  IMAD.WIDE.U32 R16, R17, 0x4, R10 ;  /* 0x0000000411107825 */ /* 0x000fca00078e000a */
[----:B------:R0:W5:Y:S01]  /*0e20*/  LDG.E R19, desc[UR6][R16.64] ;  /* 0x0000000610137981 */ /* 0x000162000c1e1900 */
[----:B------:R-:W-:Y:S01]  /*0e30*/  BSSY.RECONVERGENT B3, `(.L_x_112) ;  /* 0x0000005000037945 */ /* 0x000fe20003800200 */
.L_x_113:
[----:B0-----:R-:W0:Y:S02]  /*0e40*/  LDS R16, [R8+0x28] ;  /* 0x0000280008107984 */ /* 0x001e240000000800 */
[----:B0----5:R-:W-:-:S05]  /*0e50*/  FADD R17, R19, R16 ;  /* 0x0000001013117221 */ /* 0x021fca0000000000 */
[----:B------:R-:W0:Y:S02]  /*0e60*/  ATOMS.CAST.SPIN P0, [R8+0x28], R16, R17 ;  /* 0x000028100800758d */ /* 0x000e240001800011 */
[----:B0-----:R-:W-:Y:S05]  /*0e70*/  @!P0 BRA `(.L_x_113) ;  /* 0xfffffffc00f08947 */ /* 0x001fea000383ffff */
[----:B------:R-:W-:Y:S05]  /*0e80*/  BSYNC.RECONVERGENT B3 ;  /* 0x0000000000037941 */ /* 0x000fea0003800200 */
.L_x_112:
[----:B------:R-:W-:-:S05]  /*0e90*/  IADD3 R17, PT, PT, R15, 0xb, RZ ;  /* 0x0000000b0f117810 */ /* 0x000fca0007ffe0ff */
[----:B------:R-:W-:-:S05]  /*0ea0*/  IMAD.WIDE.U32 R16, R17, 0x4, R10 ;  /* 0x0000000411107825 */ /* 0x000fca00078e000a */
[----:B------:R0:W5:Y:S01]  /*0eb0*/  LDG.E R19, desc[UR6][R16.64] ;  /* 0x0000000610137981 */ /* 0x000162000c1e1900 */
[----:B------:R-:W-:Y:S01]  /*0ec0*/  BSSY.RECONVERGENT B3, `(.L_x_114) ;  /* 0x0000005000037945 */ /* 0x000fe20003800200 */
.L_x_115:
[----:B0-----:R-:W0:Y:S02]  /*0ed0*/  LDS R16, [R8+0x2c] ;  /* 0x00002c0008107984 */ /* 0x001e240000000800 */
[----:B0----5:R-:W-:-:S05]  /*0ee0*/  FADD R17, R19, R16 ;  /* 0x0000001013117221 */ /* 0x021fca0000000000 */
[----:B------:R-:W0:Y:S02]  /*0ef0*/  ATOMS.CAST.SPIN P0, [R8+0x2c], R16, R17 ;  /* 0x00002c100800758d */ /* 0x000e240001800011 */
[----:B0-----:R-:W-:Y:S05]  /*0f00*/  @!P0 BRA `(.L_x_115) ;  /* 0xfffffffc00f08947 */ /* 0x001fea000383ffff */
[----:B------:R-:W-:Y:S05]  /*0f10*/  BSYNC.RECONVERGENT B3 ;  /* 0x0000000000037941 */ /* 0x000fea0003800200 */
.L_x_114:
[----:B------:R-:W-:-:S05]  /*0f20*/  IADD3 R17, PT, PT, R15, 0xc, RZ ;  /* 0x0000000c0f117810 */ /* 0x000fca0007ffe0ff */
[----:B------:R-:W-:-:S05]  /*0f30*/  IMAD.WIDE.U32 R16, R17, 0x4, R10 ;  /* 0x0000000411107825 */ /* 0x000fca00078e000a */
[----:B------:R0:W5:Y:S01]  /*0f40*/  LDG.E R19, desc[UR6][R16.64] ;  /* 0x0000000610137981 */ /* 0x000162000c1e1900 */
[----:B------:R-:W-:Y:S01]  /*0f50*/  BSSY.RECONVERGENT B3, `(.L_x_116) ;  /* 0x0000005000037945 */ /* 0x000fe20003800200 */
.L_x_117:
[----:B0-----:R-:W0:Y:S02]  /*0f60*/  LDS R16, [R8+0x30] ;  /* 0x0000300008107984 */ /* 0x001e240000000800 */
[----:B0----5:R-:W-:-:S05]  /*0f70*/  FADD R17, R19, R16 ;  /* 0x0000001013117221 */ /* 0x021fca0000000000 */
[----:B------:R-:W0:Y:S02]  /*0f80*/  ATOMS.CAST.SPIN P0, [R8+0x30], R16, R17 ;  /* 0x000030100800758d */ /* 0x000e240001800011 */
[----:B0-----:R-:W-:Y:S05]  /*0f90*/  @!P0 BRA `(.L_x_117) ;  /* 0xfffffffc00f08947 */ /* 0x001fea000383ffff */
[----:B------:R-:W-:Y:S05]  /*0fa0*/  BSYNC.RECONVERGENT B3 ;  /* 0x0000000000037941 */ /* 0x000fea0003800200 */
.L_x_116:
[----:B------:R-:W-:-:S04]  /*0fb0*/  VIADD R17, R15, 0xd ;  /* 0x0000000d0f117836 */ /* 0x000fc80000000000 */
[----:B------:R-:W-:-:S05]  /*0fc0*/  IMAD.WIDE.U32 R16, R17, 0x4, R10 ;  /* 0x0000000411107825 */ /* 0x000fca00078e000a */
[----:B------:R0:W5:Y:S01]  /*0fd0*/  LDG.E R19, desc[UR6][R16.64] ;  /* 0x0000000610137981 */ /* 0x000162000c1e1900 */
[----:B------:R-:W-:Y:S01]  /*0fe0*/  BSSY.RECONVERGENT B3, `(.L_x_118) ;  /* 0x0000005000037945 */ /* 0x000fe20003800200 */
.L_x_119:
[----:B0-----:R-:W0:Y:S02]  /*0ff0*/  LDS R16, [R8+0x34] ;  /* 0x0000340008107984 */ /* 0x001e240000000800 */
[----:B0----5:R-:W-:-:S05]  /*1000*/  FADD R17, R19, R16 ;  /* 0x0000001013117221 */ /* 0x021fca0000000000 */
[----:B------:R-:W0:Y:S02]  /*1010*/  ATOMS.CAST.SPIN P0, [R8+0x34], R16, R17 ;  /* 0x000034100800758d */ /* 0x000e240001800011 */
[----:B0-----:R-:W-:Y:S05]  /*1020*/  @!P0 BRA `(.L_x_119) ;  /* 0xfffffffc00f08947 */ /* 0x001fea000383ffff */
[----:B------:R-:W-:Y:S05]  /*1030*/  BSYNC.RECONVERGENT B3 ;  /* 0x0000000000037941 */ /* 0x000fea0003800200 */
.L_x_118:
[----:B------:R-:W-:-:S05]  /*1040*/  IADD3 R17, PT, PT, R15, 0xe, RZ ;  /* 0x0000000e0f117810 */ /* 0x000fca0007ffe0ff */
[----:B------:R-:W-:-:S05]  /*1050*/  IMAD.WIDE.U32 R16, R17, 0x4, R10 ;  /* 0x0000000411107825 */ /* 0x000fca00078e000a */
[----:B------:R0:W5:Y:S01]  /*1060*/  LDG.E R19, desc[UR6][R16.64] ;  /* 0x0000000610137981 */ /* 0x000162000c1e1900 */
[----:B------:R-:W-:Y:S01]  /*1070*/  BSSY.RECONVERGENT B3, `(.L_x_120) ;  /* 0x0000005000037945 */ /* 0x000fe20003800200 */
.L_x_121:
[----:B0-----:R-:W0:Y:S02]  /*1080*/  LDS R16, [R8+0x38] ;  /* 0x0000380008107984 */ /* 0x001e240000000800 */
[----:B0----5:R-:W-:-:S05]  /*1090*/  FADD R17, R19, R16 ;  /* 0x0000001013117221 */ /* 0x021fca0000000000 */
[----:B------:R-:W0:Y:S02]  /*10a0*/  ATOMS.CAST.SPIN P0, [R8+0x38], R16, R17 ;  /* 0x000038100800758d */ /* 0x000e240001800011 */
[----:B0-----:R-:W-:Y:S05]  /*10b0*/  @!P0 BRA `(.L_x_121) ;  /* 0xfffffffc00f08947 */ /* 0x001fea000383ffff */
[----:B------:R-:W-:Y:S05]  /*10c0*/  BSYNC.RECONVERGENT B3 ;  /* 0x0000000000037941 */ /* 0x000fea0003800200 */
.L_x_120:
[----:B------:R-:W-:-:S05]  /*10d0*/  IADD3 R15, PT, PT, R15, 0xf, RZ ;  /* 0x0000000f0f0f7810 */ /* 0x000fca0007ffe0ff */
[----:B------:R-:W-:-:S05]  /*10e0*/  IMAD.WIDE.U32 R10, R15, 0x4, R10 ;  /* 0x000000040f0a7825 */ /* 0x000fca00078e000a */
[----:B------:R0:W5:Y:S01]  /*10f0*/  LDG.E R15, desc[UR6][R10.64] ;  /* 0x000000060a0f7981 */ /* 0x000162000c1e1900 */
[----:B------:R-:W-:Y:S01]  /*1100*/  BSSY.RECONVERGENT B3, `(.L_x_122) ;  /* 0x0000005000037945 */ /* 0x000fe20003800200 */
.L_x_123:
[----:B0-----:R-:W0:Y:S02]  /*1110*/  LDS R10, [R8+0x3c] ;  /* 0x00003c00080a7984 */ /* 0x001e240000000800 */
[----:B0----5:R-:W-:-:S05]  /*1120*/  FADD R11, R15, R10 ;  /* 0x0000000a0f0b7221 */ /* 0x021fca0000000000 */
[----:B------:R-:W0:Y:S02]  /*1130*/  ATOMS.CAST.SPIN P0, [R8+0x3c], R10, R11 ;  /* 0x00003c0a0800758d */ /* 0x000e24000180000b */
[----:B0-----:R-:W-:Y:S05]  /*1140*/  @!P0 BRA `(.L_x_123) ;  /* 0xfffffffc00f08947 */ /* 0x001fea000383ffff */
[----:B------:R-:W-:Y:S05]  /*1150*/  BSYNC.RECONVERGENT B3 ;  /* 0x0000000000037941 */ /* 0x000fea0003800200 */
.L_x_122:
[----:B------:R-:W-:-:S04]  /*1160*/  IADD3 R13, PT, PT, R13, 0x10, RZ ;  /* 0x000000100d0d7810 */ /* 0x000fc80007ffe0ff */
[----:B------:R-:W-:-:S13]  /*1170*/  ISETP.NE.AND P0, PT, R13, R2, PT ;  /* 0x000000020d00720c */ /* 0x000fda0003f05270 */
[----:B------:R-:W-:Y:S05]  /*1180*/  @P0 BRA `(.L_x_124) ;  /* 0xfffffff400a00947 */ /* 0x000fea000383ffff */
[----:B------:R-:W-:Y:S05]  /*1190*/  BSYNC.RECONVERGENT B1 ;  /* 0x0000000000017941 */ /* 0x000fea0003800200 */
.L_x_91:
[----:B------:R-:W-:Y:S05]  /*11a0*/  BSYNC.RECONVERGENT B2 ;  /* 0x0000000000027941 */ /* 0x000fea0003800200 */
.L_x_90:
[----:B------:R-:W-:-:S13]  /*11b0*/  LOP3.LUT P0, R6, R4, 0xf, RZ, 0xc0, !PT ;  /* 0x0000000f04067812 */ /* 0x000fda000780c0ff */
[----:B------:R-:W-:Y:S05]  /*11c0*/  @!P0 BRA `(.L_x_89) ;  /* 0x0000000800788947 */ /* 0x000fea0003800000 */
[----:B------:R-:W-:Y:S01]  /*11d0*/  ISETP.GE.U32.AND P0, PT, R6, 0x8, PT ;  /* 0x000000080600780c */ /* 0x000fe20003f06070 */
[----:B------:R-:W-:Y:S01]  /*11e0*/  BSSY.RECONVERGENT B1, `(.L_x_125) ;  /* 0x0000052000017945 */ /* 0x000fe20003800200 */
[----:B------:R-:W-:-:S11]  /*11f0*/  LOP3.LUT R8, R4, 0x7, RZ, 0xc0, !PT ;  /* 0x0000000704087812 */ /* 0x000fd600078ec0ff */
[----:B------:R-:W-:Y:S05]  /*1200*/  @!P0 BRA `(.L_x_126) ;  /* 0x00000004003c8947 */ /* 0x000fea0003800000 */
[----:B-123--:R-:W0:Y:S01]  /*1210*/  LDC.64 R10, c[0x0][0x380] ;  /* 0x0000e000ff0a7b82 */ /* 0x00ee220000000a00 */
[----:B------:R-:W-:-:S04]  /*1220*/  IMAD R13, R7, R4, R2 ;  /* 0x00000004070d7224 */ /* 0x000fc800078e0202 */
[----:B0-----:R-:W-:-:S05]  /*1230*/  IMAD.WIDE.U32 R14, R13, 0x4, R10 ;  /* 0x000000040d0e7825 */ /* 0x001fca00078e000a */
[----:B------:R0:W5:Y:S01]  /*1240*/  LDG.E R17, desc[UR6][R14.64] ;  /* 0x000000060e117981 */ /* 0x000162000c1e1900 */
[----:B------:R-:W1:Y:S01]  /*1250*/  S2UR UR5, SR_CgaCtaId ;  /* 0x00000000000579c3 */ /* 0x000e620000008800 */
[----:B------:R-:W-:Y:S01]  /*1260*/  UMOV UR4, 0x400 ;  /* 0x0000040000047882 */ /* 0x000fe20000000000 */
[----:B------:R-:W-:Y:S01]  /*1270*/  IMAD R6, R9, R4, R2 ;  /* 0x0000000409067224 */ /* 0x000fe200078e0202 */
[----:B------:R-:W-:Y:S01]  /*1280*/  BSSY.RECONVERGENT B2, `(.L_x_127) ;  /* 0x0000007000027945 */ /* 0x000fe20003800200 */
[----:B-1----:R-:W-:-:S06]  /*1290*/  ULEA UR4, UR5, UR4, 0x18 ;  /* 0x0000000405047291 */ /* 0x002fcc000f8ec0ff */
[----:B0-----:R-:W-:-:S07]  /*12a0*/  LEA R6, R6, UR4, 0x2 ;  /* 0x0000000406067c11 */ /* 0x001fce000f8e10ff */
.L_x_128:
[----:B------:R-:W0:Y:S02]  /*12b0*/  LDS R14, [R6] ;  /* 0x00000000060e7984 */ /* 0x000e240000000800 */
[----:B0----5:R-:W-:-:S05]  /*12c0*/  FADD R15, R17, R14 ;  /* 0x0000000e110f7221 */ /* 0x021fca0000000000 */
[----:B------:R-:W0:Y:S02]  /*12d0*/  ATOMS.CAST.SPIN P0, [R6], R14, R15 ;  /* 0x0000000e0600758d */ /* 0x000e24000180000f */
[----:B0-----:R-:W-:Y:S05]  /*12e0*/  @!P0 BRA `(.L_x_128) ;  /* 0xfffffffc00f08947 */ /* 0x001fea000383ffff */
[----:B------:R-:W-:Y:S05]  /*12f0*/  BSYNC.RECONVERGENT B2 ;  /* 0x0000000000027941 */ /* 0x000fea0003800200 */
.L_x_127:
[----:B------:R-:W-:-:S04]  /*1300*/  VIADD R15, R13, 0x1 ;  /* 0x000000010d0f7836 */ /* 0x000fc80000000000 */
[----:B------:R-:W-:-:S05]  /*1310*/  IMAD.WIDE.U32 R14, R15, 0x4, R10 ;  /* 0x000000040f0e7825 */ /* 0x000fca00078e000a */
[----:B------:R0:W5:Y:S01]  /*1320*/  LDG.E R17, desc[UR6][R14.64] ;  /* 0x000000060e117981 */ /* 0x000162000c1e1900 */
[----:B------:R-:W-:Y:S01]  /*1330*/  BSSY.RECONVERGENT B2, `(.L_x_129) ;  /* 0x0000005000027945 */ /* 0x000fe20003800200 */
.L_x_130:
[----:B0-----:R-:W0:Y:S02]  /*1340*/  LDS R14, [R6+0x4] ;  /* 0x00000400060e7984 */ /* 0x001e240000000800 */
[----:B0----5:R-:W-:-:S05]  /*1350*/  FADD R15, R17, R14 ;  /* 0x0000000e110f7221 */ /* 0x021fca0000000000 */
[----:B------:R-:W0:Y:S02]  /*1360*/  ATOMS.CAST.SPIN P0, [R6+0x4], R14, R15 ;  /* 0x0000040e0600758d */ /* 0x000e24000180000f */
[----:B0-----:R-:W-:Y:S05]  /*1370*/  @!P0 BRA `(.L_x_130) ;  /* 0xfffffffc00f08947 */ /* 0x001fea000383ffff */
[----:B------:R-:W-:Y:S05]  /*1380*/  BSYNC.RECONVERGENT B2 ;  /* 0x0000000000027941 */ /* 0x000fea0003800200 */
.L_x_129:
[----:B------:R-:W-:-:S05]  /*1390*/  IADD3 R15, PT, PT, R13, 0x2, RZ ;  /* 0x000000020d0f7810 */ /* 0x000fca0007ffe0ff */
[----:B------:R-:W-:-:S05]  /*13a0*/  IMAD.WIDE.U32 R14, R15, 0x4, R10 ;  /* 0x000000040f0e7825 */ /* 0x000fca00078e000a */
[----:B------:R0:W5:Y:S01]  /*13b0*/  LDG.E R17, desc[UR6][R14.64] ;  /* 0x000000060e117981 */ /* 0x000162000c1e1900 */
[----:B------:R-:W-:Y:S01]  /*13c0*/  BSSY.RECONVERGENT B2, `(.L_x_131) ;  /* 0x0000005000027945 */ /* 0x000fe20003800200 */
.L_x_132:
[----:B0-----:R-:W0:Y:S02]  /*13d0*/  LDS R14, [R6+0x8] ;  /* 0x00000800060e7984 */ /* 0x001e240000000800 */
[----:B0----5:R-:W-:-:S05]  /*13e0*/  FADD R15, R17, R14 ;  /* 0x0000000e110f7221 */ /* 0x021fca0000000000 */
[----:B------:R-:W0:Y:S02]  /*13f0*/  ATOMS.CAST.SPIN P0, [R6+0x8], R14, R15 ;  /* 0x0000080e0600758d */ /* 0x000e24000180000f */
[----:B0-----:R-:W-:Y:S05]  /*1400*/  @!P0 BRA `(.L_x_132) ;  /* 0xfffffffc00f08947 */ /* 0x001fea000383ffff */
[----:B------:R-:W-:Y:S05]  /*1410*/  BSYNC.RECONVERGENT B2 ;  /* 0x0000000000027941 */ /* 0x000fea0003800200 */
.L_x_131:
[----:B------:R-:W-:-:S05]  /*1420*/  IADD3 R15, PT, PT, R13, 0x3, RZ ;  /* 0x000000030d0f7810 */ /* 0x000fca0007ffe0ff */
[----:B------:R-:W-:-:S05]  /*1430*/  IMAD.WIDE.U32 R14, R15, 0x4, R10 ;  /* 0x000000040f0e7825 */ /* 0x000fca00078e000a */
[----:B------:R0:W5:Y:S01]  /*1440*/  LDG.E R17, desc[UR6][R14.64] ;  /* 0x000000060e117981 */ /* 0x000162000c1e1900 */
[----:B------:R-:W-:Y:S01]  /*1450*/  BSSY.RECONVERGENT B2, `(.L_x_133) ;  /* 0x0000005000027945 */ /* 0x000fe20003800200 */
.L_x_134:
[----:B0-----:R-:W0:Y:S02]  /*1460*/  LDS R14, [R6+0xc] ;  /* 0x00000c00060e7984 */ /* 0x001e240000000800 */
[----:B0----5:R-:W-:-:S05]  /*1470*/  FADD R15, R17, R14 ;  /* 0x0000000e110f7221 */ /* 0x021fca0000000000 */
[----:B------:R-:W0:Y:S02]  /*1480*/  ATOMS.CAST.SPIN P0, [R6+0xc], R14, R15 ;  /* 0x00000c0e0600758d */ /* 0x000e24000180000f */
[----:B0-----:R-:W-:Y:S05]  /*1490*/  @!P0 BRA `(.L_x_134) ;  /* 0xfffffffc00f08947 */ /* 0x001fea000383ffff */
[----:B------:R-:W-:Y:S05]  /*14a0*/  BSYNC.RECONVERGENT B2 ;  /* 0x0000000000027941 */ /* 0x000fea0003800200 */
.L_x_133:
[----:B------:R-:W-:-:S05]  /*14b0*/  IADD3 R15, PT, PT, R13, 0x4, RZ ;  /* 0x000000040d0f7810 */ /* 0x000fca0007ffe0ff */
[----:B------:R-:W-:-:S05]  /*14c0*/  IMAD.WIDE.U32 R14, R15, 0x4, R10 ;  /* 0x000000040f0e7825 */ /* 0x000fca00078e000a */
[----:B------:R0:W5:Y:S01]  /*14d0*/  LDG.E R17, desc[UR6][R14.64] ;  /* 0x000000060e117981 */ /* 0x000162000c1e1900 */
[----:B------:R-:W-:Y:S01]  /*14e0*/  BSSY.RECONVERGENT B2, `(.L_x_135) ;  /* 0x0000005000027945 */ /* 0x000fe20003800200 */
.L_x_136:
[----:B0-----:R-:W0:Y:S02]  /*14f0*/  LDS R14, [R6+0x10] ;  /* 0x00001000060e7984 */ /* 0x001e240000000800 */
[----:B0----5:R-:W-:-:S05]  /*1500*/  FADD R15, R17, R14 ;  /* 0x0000000e110f7221 */ /* 0x021fca0000000000 */
[----:B------:R-:W0:Y:S02]  /*1510*/  ATOMS.CAST.SPIN P0, [R6+0x10], R14, R15 ;  /* 0x0000100e0600758d */ /* 0x000e24000180000f */
[----:B0-----:R-:W-:Y:S05]  /*1520*/  @!P0 BRA `(.L_x_136) ;  /* 0xfffffffc00f08947 */ /* 0x001fea000383ffff */
[----:B------:R-:W-:Y:S05]  /*1530*/  BSYNC.RECONVERGENT B2 ;  /* 0x0000000000027941 */ /* 0x000fea0003800200 */
.L_x_135:
[----:B------:R-:W-:-:S04]  /*1540*/  VIADD R15, R13, 0x5 ;  /* 0x000000050d0f7836 */ /* 0x000fc80000000000 */
[----:B------:R-:W-:-:S05]  /*1550*/  IMAD.WIDE.U32 R14, R15, 0x4, R10 ;  /* 0x000000040f0e7825 */ /* 0x000fca00078e000a */
[----:B------:R0:W5:Y:S01]  /*1560*/  LDG.E R17, desc[UR6][R14.64] ;  /* 0x000000060e117981 */ /* 0x000162000c1e1900 */
[----:B------:R-:W-:Y:S01]  /*1570*/  BSSY.RECONVERGENT B2, `(.L_x_137) ;  /* 0x0000005000027945 */ /* 0x000fe20003800200 */
.L_x_138:
[----:B0-----:R-:W0:Y:S02]  /*1580*/  LDS R14, [R6+0x14] ;  /* 0x00001400060e7984 */ /* 0x001e240000000800 */
[----:B0----5:R-:W-:-:S05]  /*1590*/  FADD R15, R17, R14 ;  /* 0x0000000e110f7221 */ /* 0x021fca0000000000 */
[----:B------:R-:W0:Y:S02]  /*15a0*/  ATOMS.CAST.SPIN P0, [R6+0x14], R14, R15 ;  /* 0x0000140e0600758d */ /* 0x000e24000180000f */
[----:B0-----:R-:W-:Y:S05]  /*15b0*/  @!P0 BRA `(.L_x_138) ;  /* 0xfffffffc00f08947 */ /* 0x001fea000383ffff */
[----:B------:R-:W-:Y:S05]  /*15c0*/  BSYNC.RECONVERGENT B2 ;  /* 0x0000000000027941 */ /* 0x000fea0003800200 */
.L_x_137:
[----:B------:R-:W-:-:S05]  /*15d0*/  IADD3 R15, PT, PT, R13, 0x6, RZ ;  /* 0x000000060d0f7810 */ /* 0x000fca0007ffe0ff */
[----:B------:R-:W-:-:S05]  /*15e0*/  IMAD.WIDE.U32 R14, R15, 0x4, R10 ;  /* 0x000000040f0e7825 */ /* 0x000fca00078e000a */
[----:B------:R0:W5:Y:S01]  /*15f0*/  LDG.E R17, desc[UR6][R14.64] ;  /* 0x000000060e117981 */ /* 0x000162000c1e1900 */
[----:B------:R-:W-:Y:S01]  /*1600*/  BSSY.RECONVERGENT B2, `(.L_x_139) ;  /* 0x0000005000027945 */ /* 0x000fe20003800200 */
.L_x_140:
[----:B0-----:R-:W0:Y:S02]  /*1610*/  LDS R14, [R6+0x18] ;  /* 0x00001800060e7984 */ /* 0x001e240000000800 */
[----:B0----5:R-:W-:-:S05]  /*1620*/  FADD R15, R17, R14 ;  /* 0x0000000e110f7221 */ /* 0x021fca0000000000 */
[----:B------:R-:W0:Y:S02]  /*1630*/  ATOMS.CAST.SPIN P0, [R6+0x18], R14, R15 ;  /* 0x0000180e0600758d */ /* 0x000e24000180000f */
[----:B0-----:R-:W-:Y:S05]  /*1640*/  @!P0 BRA `(.L_x_140) ;  /* 0xfffffffc00f08947 */ /* 0x001fea000383ffff */
[----:B------:R-:W-:Y:S05]  /*1650*/  BSYNC.RECONVERGENT B2 ;  /* 0x0000000000027941 */ /* 0x000fea0003800200 */
.L_x_139:
[----:B------:R-:W-:-:S05]  /*1660*/  IADD3 R13, PT, PT, R13, 0x7, RZ ;  /* 0x000000070d0d7810 */ /* 0x000fca0007ffe0ff */
[----:B------:R-:W-:-:S05]  /*1670*/  IMAD.WIDE.U32 R10, R13, 0x4, R10 ;  /* 0x000000040d0a7825 */ /* 0x000fca00078e000a */
[----:B------:R0:W5:Y:S01]  /*1680*/  LDG.E R13, desc[UR6][R10.64] ;  /* 0x000000060a0d7981 */ /* 0x000162000c1e1900 */
[----:B------:R-:W-:Y:S01]  /*1690*/  BSSY.RECONVERGENT B2, `(.L_x_141) ;  /* 0x0000005000027945 */ /* 0x000fe20003800200 */
.L_x_142:
[----:B0-----:R-:W0:Y:S02]  /*16a0*/  LDS R10, [R6+0x1c] ;  /* 0x00001c00060a7984 */ /* 0x001e240000000800 */
[----:B0----5:R-:W-:-:S05]  /*16b0*/  FADD R11, R13, R10 ;  /* 0x0000000a0d0b7221 */ /* 0x021fca0000000000 */
[----:B------:R-:W0:Y:S02]  /*16c0*/  ATOMS.CAST.SPIN P0, [R6+0x1c], R10, R11 ;  /* 0x00001c0a0600758d */ /* 0x000e24000180000b */
[----:B0-----:R-:W-:Y:S05]  /*16d0*/  @!P0 BRA `(.L_x_142) ;  /* 0xfffffffc00f08947 */ /* 0x001fea000383ffff */
[----:B------:R-:W-:Y:S05]  /*16e0*/  BSYNC.RECONVERGENT B2 ;  /* 0x0000000000027941 */ /* 0x000fea0003800200 */
.L_x_141:
[----:B------:R-:W-:-:S07]  /*16f0*/  IADD3 R2, PT, PT, R2, 0x8, RZ ;  /* 0x0000000802027810 */ /* 0x000fce0007ffe0ff */
.L_x_126:
[----:B------:R-:W-:Y:S05]  /*1700*/  BSYNC.RECONVERGENT B1 ;  /* 0x0000000000017941 */ /* 0x000fea0003800200 */
.L_x_125:
[----:B------:R-:W-:-:S13]  /*1710*/  ISETP.NE.AND P0, PT, R8, RZ, PT ;  /* 0x000000ff0800720c */ /* 0x000fda0003f05270 */
        /* <DEDUP_REMOVED lines=15> */
.L_x_146:
[----:B------:R-:W0:Y:S02]  /*1810*/  LDS R14, [R8] ;  /* 0x00000000080e7984 */ /* 0x000e240000000800 */
[----:B0----5:R-:W-:-:S05]  /*1820*/  FADD R15, R17, R14 ;  /* 0x0000000e110f7221 */ /* 0x021fca0000000000 */
[----:B------:R-:W0:Y:S02]  /*1830*/  ATOMS.CAST.SPIN P0, [R8], R14, R15 ;  /* 0x0000000e0800758d */ /* 0x000e24000180000f */
[----:B0-----:R-:W-:Y:S05]  /*1840*/  @!P0 BRA `(.L_x_146) ;  /* 0xfffffffc00f08947 */ /* 0x001fea000383ffff */
[----:B------:R-:W-:Y:S05]  /*1850*/  BSYNC.RECONVERGENT B2 ;  /* 0x0000000000027941 */ /* 0x000fea0003800200 */
.L_x_145:
[----:B------:R-:W-:-:S04]  /*1860*/  VIADD R15, R13, 0x1 ;  /* 0x000000010d0f7836 */ /* 0x000fc80000000000 */
[----:B------:R-:W-:-:S05]  /*1870*/  IMAD.WIDE.U32 R14, R15, 0x4, R10 ;  /* 0x000000040f0e7825 */ /* 0x000fca00078e000a */
[----:B------:R0:W5:Y:S01]  /*1880*/  LDG.E R17, desc[UR6][R14.64] ;  /* 0x000000060e117981 */ /* 0x000162000c1e1900 */
[----:B------:R-:W-:Y:S01]  /*1890*/  BSSY.RECONVERGENT B2, `(.L_x_147) ;  /* 0x0000005000027945 */ /* 0x000fe20003800200 */
.L_x_148:
[----:B0-----:R-:W0:Y:S02]  /*18a0*/  LDS R14, [R8+0x4] ;  /* 0x00000400080e7984 */ /* 0x001e240000000800 */
[----:B0----5:R-:W-:-:S05]  /*18b0*/  FADD R15, R17, R14 ;  /* 0x0000000e110f7221 */ /* 0x021fca0000000000 */
[----:B------:R-:W0:Y:S02]  /*18c0*/  ATOMS.CAST.SPIN P0, [R8+0x4], R14, R15 ;  /* 0x0000040e0800758d */ /* 0x000e24000180000f */
[----:B0-----:R-:W-:Y:S05]  /*18d0*/  @!P0 BRA `(.L_x_148) ;  /* 0xfffffffc00f08947 */ /* 0x001fea000383ffff */
[----:B------:R-:W-:Y:S05]  /*18e0*/  BSYNC.RECONVERGENT B2 ;  /* 0x0000000000027941 */ /* 0x000fea0003800200 */
.L_x_147:
[----:B------:R-:W-:-:S05]  /*18f0*/  IADD3 R15, PT, PT, R13, 0x2, RZ ;  /* 0x000000020d0f7810 */ /* 0x000fca0007ffe0ff */
[----:B------:R-:W-:-:S05]  /*1900*/  IMAD.WIDE.U32 R14, R15, 0x4, R10 ;  /* 0x000000040f0e7825 */ /* 0x000fca00078e000a */
[----:B------:R0:W5:Y:S01]  /*1910*/  LDG.E R17, desc[UR6][R14.64] ;  /* 0x000000060e117981 */ /* 0x000162000c1e1900 */
[----:B------:R-:W-:Y:S01]  /*1920*/  BSSY.RECONVERGENT B2, `(.L_x_149) ;  /* 0x0000005000027945 */ /* 0x000fe20003800200 */
.L_x_150:
[----:B0-----:R-:W0:Y:S02]  /*1930*/  LDS R14, [R8+0x8] ;  /* 0x00000800080e7984 */ /* 0x001e240000000800 */
[----:B0----5:R-:W-:-:S05]  /*1940*/  FADD R15, R17, R14 ;  /* 0x0000000e110f7221 */ /* 0x021fca0000000000 */
[----:B------:R-:W0:Y:S02]  /*1950*/  ATOMS.CAST.SPIN P0, [R8+0x8], R14, R15 ;  /* 0x0000080e0800758d */ /* 0x000e24000180000f */
[----:B0-----:R-:W-:Y:S05]  /*1960*/  @!P0 BRA `(.L_x_150) ;  /* 0xfffffffc00f08947 */ /* 0x001fea000383ffff */
[----:B------:R-:W-:Y:S05]  /*1970*/  BSYNC.RECONVERGENT B2 ;  /* 0x0000000000027941 */ /* 0x000fea0003800200 */
.L_x_149:
[----:B------:R-:W-:-:S05]  /*1980*/  IADD3 R13, PT, PT, R13, 0x3, RZ ;  /* 0x000000030d0d7810 */ /* 0x000fca0007ffe0ff */
[----:B------:R-:W-:-:S05]  /*1990*/  IMAD.WIDE.U32 R10, R13, 0x4, R10 ;  /* 0x000000040d0a7825 */ /* 0x000fca00078e000a */
[----:B------:R0:W5:Y:S01]  /*19a0*/  LDG.E R13, desc[UR6][R10.64] ;  /* 0x000000060a0d7981 */ /* 0x000162000c1e1900 */
[----:B------:R-:W-:Y:S01]  /*19b0*/  BSSY.RECONVERGENT B2, `(.L_x_151) ;  /* 0x0000005000027945 */ /* 0x000fe20003800200 */
.L_x_152:
[----:B0-----:R-:W0:Y:S02]  /*19c0*/  LDS R10, [R8+0xc] ;  /* 0x00000c00080a7984 */ /* 0x001e240000000800 */
[----:B0----5:R-:W-:-:S05]  /*19d0*/  FADD R11, R13, R10 ;  /* 0x0000000a0d0b7221 */ /* 0x021fca0000000000 */
[----:B------:R-:W0:Y:S02]  /*19e0*/  ATOMS.CAST.SPIN P0, [R8+0xc], R10, R11 ;  /* 0x00000c0a0800758d */ /* 0x000e24000180000b */
[----:B0-----:R-:W-:Y:S05]  /*19f0*/  @!P0 BRA `(.L_x_152) ;  /* 0xfffffffc00f08947 */ /* 0x001fea000383ffff */
[----:B------:R-:W-:Y:S05]  /*1a00*/  BSYNC.RECONVERGENT B2 ;  /* 0x0000000000027941 */ /* 0x000fea0003800200 */
.L_x_151:
[----:B------:R-:W-:-:S07]  /*1a10*/  IADD3 R2, PT, PT, R2, 0x4, RZ ;  /* 0x0000000402027810 */ /* 0x000fce0007ffe0ff */
.L_x_144:
[----:B------:R-:W-:Y:S05]  /*1a20*/  BSYNC.RECONVERGENT B1 ;  /* 0x0000000000017941 */ /* 0x000fea0003800200 */
.L_x_143:
[----:B------:R-:W-:-:S13]  /*1a30*/  ISETP.NE.AND P0, PT, R6, RZ, PT ;  /* 0x000000ff0600720c */ /* 0x000fda0003f05270 */
[----:B------:R-:W-:Y:S05]  /*1a40*/  @!P0 BRA `(.L_x_89) ;  /* 0x0000000000588947 */ /* 0x000fea0003800000 */
[----:B-123--:R-:W0:Y:S01]  /*1a50*/  S2R R11, SR_CgaCtaId ;  /* 0x00000000000b7919 */ /* 0x00ee220000008800 */
[----:B------:R-:W-:Y:S01]  /*1a60*/  MOV R4, 0x400 ;  /* 0x0000040000047802 */ /* 0x000fe20000000f00 */
[----:B------:R-:W-:-:S03]  /*1a70*/  IMAD.MOV.U32 R13, RZ, RZ, RZ ;  /* 0x000000ffff0d7224 */ /* 0x000fc600078e00ff */
[----:B0-----:R-:W-:-:S07]  /*1a80*/  LEA R17, R11, R4, 0x18 ;  /* 0x000000040b117211 */ /* 0x001fce00078ec0ff */
.L_x_155:
        /* <DEDUP_REMOVED lines=9> */
.L_x_154:
[----:B0-----:R-:W0:Y:S02]  /*1b20*/  LDS R10, [R8] ;  /* 0x00000000080a7984 */ /* 0x001e240000000800 */
[----:B0----5:R-:W-:-:S05]  /*1b30*/  FADD R11, R15, R10 ;  /* 0x0000000a0f0b7221 */ /* 0x021fca0000000000 */
[----:B------:R-:W0:Y:S02]  /*1b40*/  ATOMS.CAST.SPIN P0, [R8], R10, R11 ;  /* 0x0000000a0800758d */ /* 0x000e24000180000b */
[----:B0-----:R-:W-:Y:S05]  /*1b50*/  @!P0 BRA `(.L_x_154) ;  /* 0xfffffffc00f08947 */ /* 0x001fea000383ffff */
[----:B------:R-:W-:Y:S05]  /*1b60*/  BSYNC.RECONVERGENT B1 ;  /* 0x0000000000017941 */ /* 0x000fea0003800200 */
.L_x_153:
[----:B------:R-:W-:Y:S01]  /*1b70*/  IADD3 R13, PT, PT, R13, 0x1, RZ ;  /* 0x000000010d0d7810 */ /* 0x000fe20007ffe0ff */
[----:B------:R-:W-:-:S03]  /*1b80*/  VIADD R2, R2, 0x1 ;  /* 0x0000000102027836 */ /* 0x000fc60000000000 */
[----:B------:R-:W-:-:S13]  /*1b90*/  ISETP.NE.AND P0, PT, R13, R6, PT ;  /* 0x000000060d00720c */ /* 0x000fda0003f05270 */
[----:B------:R-:W-:Y:S05]  /*1ba0*/  @P0 BRA `(.L_x_155) ;  /* 0xfffffffc00b80947 */ /* 0x000fea000383ffff */
.L_x_89:
[----:B------:R-:W-:Y:S05]  /*1bb0*/  BSYNC.RECONVERGENT B0 ;  /* 0x0000000000007941 */ /* 0x000fea0003800200 */
.L_x_88:
[----:B------:R-:W4:Y:S01]  /*1bc0*/  LDCU UR4, c[0x0][0x3a8] ;  /* 0x00007500ff0477ac */ /* 0x000f220008000800 */
[----:B------:R-:W-:Y:S01]  /*1bd0*/  BAR.SYNC.DEFER_BLOCKING 0x0 ;  /* 0x0000000000007b1d */ /* 0x000fe20000010000 */
[----:B----4-:R-:W-:-:S13]  /*1be0*/  ISETP.GE.U32.AND P0, PT, R0, UR4, PT ;  /* 0x0000000400007c0c */ /* 0x010fda000bf06070 */
[----:B------:R-:W-:Y:S05]  /*1bf0*/  @P0 EXIT ;  /* 0x000000000000094d */ /* 0x000fea0003800000 */
[----:B------:R-:W4:Y:S01]  /*1c00*/  S2R R7, SR_CgaCtaId ;  /* 0x0000000000077919 */ /* 0x000f220000008800 */
[----:B------:R-:W-:Y:S02]  /*1c10*/  ISETP.NE.AND P0, PT, R4, RZ, PT ;  /* 0x000000ff0400720c */ /* 0x000fe40003f05270 */
[----:B0-----:R-:W-:-:S04]  /*1c20*/  MOV R2, 0x400 ;  /* 0x0000040000027802 */ /* 0x001fc80000000f00 */
[----:B----4-:R-:W-:-:S04]  /*1c30*/  LEA R2, R7, R2, 0x18 ;  /* 0x0000000207027211 */ /* 0x010fc800078ec0ff */
[----:B------:R-:W-:-:S03]  /*1c40*/  LEA R5, R5, R2, 0x2 ;  /* 0x0000000205057211 */ /* 0x000fc600078e10ff */
[----:B------:R-:W-:Y:S05]  /*1c50*/  @P0 BRA `(.L_x_156) ;  /* 0x0000000000240947 */ /* 0x000fea0003800000 */
[----:B------:R-:W0:Y:S02]  /*1c60*/  LDC.64 R8, c[0x0][0x398] ;  /* 0x0000e600ff087b82 */ /* 0x000e240000000a00 */
.L_x_157:
[C---:B------:R-:W-:Y:S01]  /*1c70*/  LEA R2, R0.reuse, R5, 0x2 ;  /* 0x0000000500027211 */ /* 0x040fe200078e10ff */
[----:B0---4-:R-:W-:-:S04]  /*1c80*/  IMAD.WIDE R6, R0, 0x4, R8 ;  /* 0x0000000400067825 */ /* 0x011fc800078e0208 */
[----:B-123--:R-:W0:Y:S01]  /*1c90*/  LDS R11, [R2] ;  /* 0x00000000020b7984 */ /* 0x00ee220000000800 */
[----:B------:R-:W-:-:S04]  /*1ca0*/  IADD3 R0, PT, PT, R3, R0, RZ ;  /* 0x0000000003007210 */ /* 0x000fc80007ffe0ff */
[----:B------:R-:W-:Y:S01]  /*1cb0*/  ISETP.GE.U32.AND P0, PT, R0, UR4, PT ;  /* 0x0000000400007c0c */ /* 0x000fe2000bf06070 */
[----:B0-----:R4:W-:-:S12]  /*1cc0*/  REDG.E.ADD.STRONG.GPU desc[UR6][R6.64], R11 ;  /* 0x0000000b0600798e */ /* 0x0019d8000c12e106 */
[----:B------:R-:W-:Y:S05]  /*1cd0*/  @!P0 BRA `(.L_x_157) ;  /* 0xfffffffc00e48947 */ /* 0x000fea000383ffff */
[----:B------:R-:W-:Y:S05]  /*1ce0*/  EXIT ;  /* 0x000000000000794d */ /* 0x000fea0003800000 */
.L_x_156:
[C---:B------:R-:W-:Y:S02]  /*1cf0*/  LOP3.LUT R20, R4.reuse, 0x7, RZ, 0xc0, !PT ;  /* 0x0000000704147812 */ /* 0x040fe400078ec0ff */
[C---:B------:R-:W-:Y:S02]  /*1d00*/  LOP3.LUT R22, R4.reuse, 0x3, RZ, 0xc0, !PT ;  /* 0x0000000304167812 */ /* 0x040fe400078ec0ff */
[----:B------:R-:W-:Y:S01]  /*1d10*/  LOP3.LUT R4, R4, 0xfffffff8, RZ, 0xc0, !PT ;  /* 0xfffffff804047812 */ /* 0x000fe200078ec0ff */
[----:B------:R-:W-:-:S05]  /*1d20*/  VIADD R6, R20, 0xffffffff ;  /* 0xffffffff14067836 */ /* 0x000fca0000000000 */
[----:B------:R-:W-:-:S13]  /*1d30*/  ISETP.GE.U32.AND P0, PT, R6, 0x3, PT ;  /* 0x000000030600780c */ /* 0x000fda0003f06070 */
.L_x_167:
[----:B-1-3--:R-:W-:Y:S01]  /*1d40*/  LEA R10, R0, R5, 0x2 ;  /* 0x00000005000a7211 */ /* 0x00afe200078e10ff */
[----:B0-2---:R-:W0:Y:S04]  /*1d50*/  LDC R7, c[0x0][0x3a4] ;  /* 0x0000e900ff077b82 */ /* 0x005e280000000800 */
[----:B-123--:R-:W1:Y:S04]  /*1d60*/  LDS R11, [R10] ;  /* 0x000000000a0b7984 */ /* 0x00ee680000000800 */
[----:B------:R-:W2:Y:S01]  /*1d70*/  LDC.64 R8, c[0x0][0x398] ;  /* 0x0000e600ff087b82 */ /* 0x000ea20000000a00 */
[----:B------:R-:W-:-:S02]  /*1d80*/  MOV R6, RZ ;  /* 0x000000ff00067202 */ /* 0x000fc40000000f00 */
[----:B0-----:R-:W-:Y:S01]  /*1d90*/  ISETP.GE.U32.AND P1, PT, R7, 0x8, PT ;  /* 0x000000080700780c */ /* 0x001fe20003f26070 */
[----:B--2---:R-:W-:-:S05]  /*1da0*/  IMAD.WIDE R8, R0, 0x4, R8 ;  /* 0x0000000400087825 */ /* 0x004fca00078e0208 */
[----:B-1----:R0:W-:Y:S07]  /*1db0*/  REDG.E.ADD.STRONG.GPU desc[UR6][R8.64], R11 ;  /* 0x0000000b0800798e */ /* 0x0021ee000c12e106 */
[----:B------:R-:W-:Y:S05]  /*1dc0*/  @!P1 BRA `(.L_x_158) ;  /* 0x0000000000a49947 */ /* 0x000fea0003800000 */
[----:B0-----:R-:W0:Y:S01]  /*1dd0*/  LDC.64 R10, c[0x0][0x390] ;  /* 0x0000e400ff0a7b82 */ /* 0x001e220000000a00 */
[----:B------:R-:W-:Y:S01]  /*1de0*/  HFMA2 R9, -RZ, RZ, 0, 0 ;  /* 0x00000000ff097431 */ /* 0x000fe200000001ff */
[----:B------:R-:W-:Y:S06]  /*1df0*/  BSSY.RECONVERGENT B0, `(.L_x_159) ;  /* 0x0000025000007945 */ /* 0x000fec0003800200 */
.L_x_160:
[----:B---3--:R-:W-:-:S04]  /*1e00*/  IMAD R15, R0, R7, R9 ;  /* 0x00000007000f7224 */ /* 0x008fc800078e0209 */
[C---:B------:R-:W-:Y:S01]  /*1e10*/  IMAD R14, R15.reuse, 0x4, R2 ;  /* 0x000000040f0e7824 */ /* 0x040fe200078e0202 */
[C---:B------:R-:W-:Y:S01]  /*1e20*/  IADD3 R19, PT, PT, R15.reuse, 0x1, RZ ;  /* 0x000000010f137810 */ /* 0x040fe20007ffe0ff */
[C-C-:B0-----:R-:W-:Y:S01]  /*1e30*/  IMAD.WIDE.U32 R12, R15.reuse, 0x4, R10.reuse ;  /* 0x000000040f0c7825 */ /* 0x141fe200078e000a */
[----:B------:R-:W-:Y:S02]  /*1e40*/  IADD3 R25, PT, PT, R15, 0x2, RZ ;  /* 0x000000020f197810 */ /* 0x000fe40007ffe0ff */
[----:B------:R-:W0:Y:S04]  /*1e50*/  LDS R16, [R14] ;  /* 0x000000000e107984 */ /* 0x000e280000000800 */
[----:B------:R-:W1:Y:S04]  /*1e60*/  LDS R17, [R14+0x4] ;  /* 0x000004000e117984 */ /* 0x000e680000000800 */
[----:B------:R-:W2:Y:S04]  /*1e70*/  LDS R28, [R14+0x8] ;  /* 0x000008000e1c7984 */ /* 0x000ea80000000800 */
[----:B------:R-:W3:Y:S04]  /*1e80*/  LDS R29, [R14+0xc] ;  /* 0x00000c000e1d7984 */ /* 0x000ee80000000800 */
[----:B------:R-:W4:Y:S04]  /*1e90*/  LDS R21, [R14+0x10] ;  /* 0x000010000e157984 */ /* 0x000f280000000800 */
[----:B------:R-:W5:Y:S04]  /*1ea0*/  LDS R23, [R14+0x14] ;  /* 0x000014000e177984 */ /* 0x000f680000000800 */
[----:B------:R-:W5:Y:S04]  /*1eb0*/  LDS R8, [R14+0x18] ;  /* 0x000018000e087984 */ /* 0x000f680000000800 */
[----:B------:R0:W5:Y:S01]  /*1ec0*/  LDS R6, [R14+0x1c] ;  /* 0x00001c000e067984 */ /* 0x0001620000000800 */
[----:B------:R-:W-:Y:S01]  /*1ed0*/  IMAD.WIDE.U32 R18, R19, 0x4, R10 ;  /* 0x0000000413127825 */ /* 0x000fe200078e000a */
[----:B------:R-:W-:-:S03]  /*1ee0*/  IADD3 R27, PT, PT, R15, 0x3, RZ ;  /* 0x000000030f1b7810 */ /* 0x000fc60007ffe0ff */
[----:B------:R-:W-:Y:S02]  /*1ef0*/  VIADD R9, R9, 0x8 ;  /* 0x0000000809097836 */ /* 0x000fe40000000000 */
[----:B------:R-:W-:-:S03]  /*1f00*/  IMAD.WIDE.U32 R24, R25, 0x4, R10 ;  /* 0x0000000419187825 */ /* 0x000fc600078e000a */
[----:B------:R-:W-:Y:S01]  /*1f10*/  ISETP.NE.AND P1, PT, R9, R4, PT ;  /* 0x000000040900720c */ /* 0x000fe20003f25270 */
[----:B0-----:R0:W-:Y:S01]  /*1f20*/  REDG.E.ADD.F32.FTZ.RN.STRONG.GPU desc[UR6][R12.64], R16 ;  /* 0x000000100c0079a6 */ /* 0x0011e2000c12f306 */
[----:B------:R-:W-:-:S03]  /*1f30*/  VIADD R14, R15, 0x4 ;  /* 0x000000040f0e7836 */ /* 0x000fc60000000000 */
[----:B-1----:R1:W-:Y:S01]  /*1f40*/  REDG.E.ADD.F32.FTZ.RN.STRONG.GPU desc[UR6][R18.64], R17 ;  /* 0x00000011120079a6 */ /* 0x0023e2000c12f306 */
[----:B------:R-:W-:-:S03]  /*1f50*/  IMAD.WIDE.U32 R26, R27, 0x4, R10 ;  /* 0x000000041b1a7825 */ /* 0x000fc600078e000a */
[----:B--2---:R2:W-:Y:S01]  /*1f60*/  REDG.E.ADD.F32.FTZ.RN.STRONG.GPU desc[UR6][R24.64], R28 ;  /* 0x0000001c180079a6 */ /* 0x0045e2000c12f306 */
[----:B0-----:R-:W-:-:S03]  /*1f70*/  IMAD.WIDE.U32 R12, R14, 0x4, R10 ;  /* 0x000000040e0c7825 */ /* 0x001fc600078e000a */
[----:B---3--:R3:W-:Y:S01]  /*1f80*/  REDG.E.ADD.F32.FTZ.RN.STRONG.GPU desc[UR6][R26.64], R29 ;  /* 0x0000001d1a0079a6 */ /* 0x0087e2000c12f306 */
[----:B-1----:R-:W-:-:S03]  /*1f90*/  IADD3 R17, PT, PT, R15, 0x5, RZ ;  /* 0x000000050f117810 */ /* 0x002fc60007ffe0ff */
[----:B----4-:R3:W-:Y:S01]  /*1fa0*/  REDG.E.ADD.F32.FTZ.RN.STRONG.GPU desc[UR6][R12.64], R21 ;  /* 0x000000150c0079a6 */ /* 0x0107e2000c12f306 */
[C---:B------:R-:W-:Y:S02]  /*1fb0*/  IADD3 R19, PT, PT, R15.reuse, 0x6, RZ ;  /* 0x000000060f137810 */ /* 0x040fe40007ffe0ff */
[----:B--2---:R-:W-:Y:S01]  /*1fc0*/  IADD3 R25, PT, PT, R15, 0x7, RZ ;  /* 0x000000070f197810 */ /* 0x004fe20007ffe0ff */
[----:B------:R-:W-:-:S04]  /*1fd0*/  IMAD.WIDE.U32 R14, R17, 0x4, R10 ;  /* 0x00000004110e7825 */ /* 0x000fc800078e000a */
[--C-:B------:R-:W-:Y:S01]  /*1fe0*/  IMAD.WIDE.U32 R16, R19, 0x4, R10.reuse ;  /* 0x0000000413107825 */ /* 0x100fe200078e000a */
[----:B-----5:R3:W-:Y:S03]  /*1ff0*/  REDG.E.ADD.F32.FTZ.RN.STRONG.GPU desc[UR6][R14.64], R23 ;  /* 0x000000170e0079a6 */ /* 0x0207e6000c12f306 */
[----:B------:R-:W-:Y:S01]  /*2000*/  IMAD.WIDE.U32 R18, R25, 0x4, R10 ;  /* 0x0000000419127825 */ /* 0x000fe200078e000a */
[----:B------:R3:W-:Y:S04]  /*2010*/  REDG.E.ADD.F32.FTZ.RN.STRONG.GPU desc[UR6][R16.64], R8 ;  /* 0x00000008100079a6 */ /* 0x0007e8000c12f306 */
[----:B------:R3:W-:Y:S01]  /*2020*/  REDG.E.ADD.F32.FTZ.RN.STRONG.GPU desc[UR6][R18.64], R6 ;  /* 0x00000006120079a6 */ /* 0x0007e2000c12f306 */
[----:B------:R-:W-:Y:S05]  /*2030*/  @P1 BRA `(.L_x_160) ;  /* 0xfffffffc00701947 */ /* 0x000fea000383ffff */
[----:B------:R-:W-:Y:S05]  /*2040*/  BSYNC.RECONVERGENT B0 ;  /* 0x0000000000007941 */ /* 0x000fea0003800200 */
.L_x_159:
[----:B---3--:R-:W-:-:S07]  /*2050*/  MOV R6, R4 ;  /* 0x0000000400067202 */ /* 0x008fce0000000f00 */
.L_x_158:
[----:B------:R-:W-:Y:S01]  /*2060*/  ISETP.NE.AND P1, PT, R20, RZ, PT ;  /* 0x000000ff1400720c */ /* 0x000fe20003f25270 */
[----:B------:R-:W-:-:S12]  /*2070*/  BSSY.RECONVERGENT B0, `(.L_x_161) ;  /* 0x0000031000007945 */ /* 0x000fd80003800200 */
[----:B------:R-:W-:Y:S05]  /*2080*/  @!P1 BRA `(.L_x_162) ;  /* 0x0000000000bc9947 */ /* 0x000fea0003800000 */
[----:B------:R-:W-:Y:S01]  /*2090*/  BSSY.RECONVERGENT B1, `(.L_x_163) ;  /* 0x0000016000017945 */ /* 0x000fe20003800200 */
[----:B------:R-:W-:-:S03]  /*20a0*/  ISETP.NE.AND P1, PT, R22, RZ, PT ;  /* 0x000000ff1600720c */ /* 0x000fc60003f25270 */
[----:B------:R-:W-:Y:S10]  /*20b0*/  @!P0 BRA `(.L_x_164) ;  /* 0x00000000004c8947 */ /* 0x000ff40003800000 */
[----:B0-----:R-:W-:Y:S01]  /*20c0*/  IMAD R11, R0, R7, R6 ;  /* 0x00000007000b7224 */ /* 0x001fe200078e0206 */
[----:B------:R-:W0:Y:S03]  /*20d0*/  LDC.64 R8, c[0x0][0x390] ;  /* 0x0000e400ff087b82 */ /* 0x000e260000000a00 */
[C---:B------:R-:W-:Y:S01]  /*20e0*/  VIADD R15, R11.reuse, 0x2 ;  /* 0x000000020b0f7836 */ /* 0x040fe20000000000 */
[C---:B------:R-:W-:Y:S02]  /*20f0*/  LEA R16, R11.reuse, R2, 0x2 ;  /* 0x000000020b107211 */ /* 0x040fe400078e10ff */
[C---:B------:R-:W-:Y:S02]  /*2100*/  IADD3 R13, PT, PT, R11.reuse, 0x1, RZ ;  /* 0x000000010b0d7810 */ /* 0x040fe40007ffe0ff */
[C---:B------:R-:W-:Y:S01]  /*2110*/  IADD3 R23, PT, PT, R11.reuse, 0x3, RZ ;  /* 0x000000030b177810 */ /* 0x040fe20007ffe0ff */
[----:B------:R-:W1:Y:S04]  /*2120*/  LDS R17, [R16] ;  /* 0x0000000010117984 */ /* 0x000e680000000800 */
[----:B------:R-:W2:Y:S04]  /*2130*/  LDS R19, [R16+0x4] ;  /* 0x0000040010137984 */ /* 0x000ea80000000800 */
[----:B------:R-:W3:Y:S04]  /*2140*/  LDS R21, [R16+0x8] ;  /* 0x0000080010157984 */ /* 0x000ee80000000800 */
[----:B------:R-:W4:Y:S01]  /*2150*/  LDS R25, [R16+0xc] ;  /* 0x00000c0010197984 */ /* 0x000f220000000800 */
[----:B0-----:R-:W-:-:S04]  /*2160*/  IMAD.WIDE.U32 R10, R11, 0x4, R8 ;  /* 0x000000040b0a7825 */ /* 0x001fc800078e0008 */
[----:B------:R-:W-:-:S04]  /*2170*/  IMAD.WIDE.U32 R12, R13, 0x4, R8 ;  /* 0x000000040d0c7825 */ /* 0x000fc800078e0008 */
[----:B------:R-:W-:-:S04]  /*2180*/  IMAD.WIDE.U32 R14, R15, 0x4, R8 ;  /* 0x000000040f0e7825 */ /* 0x000fc800078e0008 */
[----:B------:R-:W-:Y:S01]  /*2190*/  IMAD.WIDE.U32 R8, R23, 0x4, R8 ;  /* 0x0000000417087825 */ /* 0x000fe200078e0008 */
[----:B-1----:R1:W-:Y:S04]  /*21a0*/  REDG.E.ADD.F32.FTZ.RN.STRONG.GPU desc[UR6][R10.64], R17 ;  /* 0x000000110a0079a6 */ /* 0x0023e8000c12f306 */
[----:B--2---:R1:W-:Y:S04]  /*21b0*/  REDG.E.ADD.F32.FTZ.RN.STRONG.GPU desc[UR6][R12.64], R19 ;  /* 0x000000130c0079a6 */ /* 0x0043e8000c12f306 */
[----:B---3--:R1:W-:Y:S04]  /*21c0*/  REDG.E.ADD.F32.FTZ.RN.STRONG.GPU desc[UR6][R14.64], R21 ;  /* 0x000000150e0079a6 */ /* 0x0083e8000c12f306 */
[----:B----4-:R1:W-:Y:S01]  /*21d0*/  REDG.E.ADD.F32.FTZ.RN.STRONG.GPU desc[UR6][R8.64], R25 ;  /* 0x00000019080079a6 */ /* 0x0103e2000c12f306 */
[----:B------:R-:W-:-:S07]  /*21e0*/  IADD3 R6, PT, PT, R6, 0x4, RZ ;  /* 0x0000000406067810 */ /* 0x000fce0007ffe0ff */
.L_x_164:
[----:B------:R-:W-:Y:S05]  /*21f0*/  BSYNC.RECONVERGENT B1 ;  /* 0x0000000000017941 */ /* 0x000fea0003800200 */
.L_x_163:
[----:B------:R-:W-:Y:S05]  /*2200*/  @!P1 BRA `(.L_x_162) ;  /* 0x00000000005c9947 */ /* 0x000fea0003800000 */
[----:B------:R-:W-:Y:S01]  /*2210*/  ISETP.NE.AND P2, PT, R22, 0x1, PT ;  /* 0x000000011600780c */ /* 0x000fe20003f45270 */
[----:B------:R-:W-:Y:S01]  /*2220*/  BSSY.RECONVERGENT B1, `(.L_x_165) ;  /* 0x000000e000017945 */ /* 0x000fe20003800200 */
[----:B------:R-:W-:-:S11]  /*2230*/  LOP3.LUT P1, RZ, R7, 0x1, RZ, 0xc0, !PT ;  /* 0x0000000107ff7812 */ /* 0x000fd6000782c0ff */
[----:B------:R-:W-:Y:S05]  /*2240*/  @!P2 BRA `(.L_x_166) ;  /* 0x00000000002ca947 */ /* 0x000fea0003800000 */
[----:B01----:R-:W-:Y:S01]  /*2250*/  IMAD R11, R0, R7, R6 ;  /* 0x00000007000b7224 */ /* 0x003fe200078e0206 */
[----:B------:R-:W0:Y:S03]  /*2260*/  LDC.64 R8, c[0x0][0x390] ;  /* 0x0000e400ff087b82 */ /* 0x000e260000000a00 */
[C---:B------:R-:W-:Y:S01]  /*2270*/  VIADD R15, R11.reuse, 0x1 ;  /* 0x000000010b0f7836 */ /* 0x040fe20000000000 */
[----:B------:R-:W-:-:S05]  /*2280*/  LEA R12, R11, R2, 0x2 ;  /* 0x000000020b0c7211 */ /* 0x000fca00078e10ff */
[----:B------:R-:W1:Y:S04]  /*2290*/  LDS R13, [R12] ;  /* 0x000000000c0d7984 */ /* 0x000e680000000800 */
[----:B------:R-:W2:Y:S01]  /*22a0*/  LDS R17, [R12+0x4] ;  /* 0x000004000c117984 */ /* 0x000ea20000000800 */
[----:B0-----:R-:W-:-:S04]  /*22b0*/  IMAD.WIDE.U32 R10, R11, 0x4, R8 ;  /* 0x000000040b0a7825 */ /* 0x001fc800078e0008 */
[----:B------:R-:W-:Y:S01]  /*22c0*/  IMAD.WIDE.U32 R8, R15, 0x4, R8 ;  /* 0x000000040f087825 */ /* 0x000fe200078e0008 */
[----:B-1----:R3:W-:Y:S04]  /*22d0*/  REDG.E.ADD.F32.FTZ.RN.STRONG.GPU desc[UR6][R10.64], R13 ;  /* 0x0000000d0a0079a6 */ /* 0x0027e8000c12f306 */
[----:B--2---:R3:W-:Y:S01]  /*22e0*/  REDG.E.ADD.F32.FTZ.RN.STRONG.GPU desc[UR6][R8.64], R17 ;  /* 0x00000011080079a6 */ /* 0x0047e2000c12f306 */
[----:B------:R-:W-:-:S07]  /*22f0*/  IADD3 R6, PT, PT, R6, 0x2, RZ ;  /* 0x0000000206067810 */ /* 0x000fce0007ffe0ff */
.L_x_166:
[----:B------:R-:W-:Y:S05]  /*2300*/  BSYNC.RECONVERGENT B1 ;  /* 0x0000000000017941 */ /* 0x000fea0003800200 */
.L_x_165:
[----:B------:R-:W-:Y:S05]  /*2310*/  @!P1 BRA `(.L_x_162) ;  /* 0x0000000000189947 */ /* 0x000fea0003800000 */
[----:B01-3--:R-:W-:Y:S02]  /*2320*/  IMAD R9, R0, R7, R6 ;  /* 0x0000000700097224 */ /* 0x00bfe400078e0206 */
[----:B------:R-:W0:Y:S03]  /*2330*/  LDC.64 R6, c[0x0][0x390] ;  /* 0x0000e400ff067b82 */ /* 0x000e260000000a00 */
[----:B------:R-:W-:-:S05]  /*2340*/  LEA R8, R9, R2, 0x2 ;  /* 0x0000000209087211 */ /* 0x000fca00078e10ff */
[----:B------:R-:W1:Y:S01]  /*2350*/  LDS R11, [R8] ;  /* 0x00000000080b7984 */ /* 0x000e620000000800 */
[----:B0-----:R-:W-:-:S05]  /*2360*/  IMAD.WIDE.U32 R6, R9, 0x4, R6 ;  /* 0x0000000409067825 */ /* 0x001fca00078e0006 */
[----:B-1----:R2:W-:Y:S02]  /*2370*/  REDG.E.ADD.F32.FTZ.RN.STRONG.GPU desc[UR6][R6.64], R11 ;  /* 0x0000000b060079a6 */ /* 0x0025e4000c12f306 */
.L_x_162:
[----:B------:R-:W-:Y:S05]  /*2380*/  BSYNC.RECONVERGENT B0 ;  /* 0x0000000000007941 */ /* 0x000fea0003800200 */
.L_x_161:
[----:B------:R-:W4:Y:S01]  /*2390*/  LDCU UR5, c[0x0][0x3a8] ;  /* 0x00007500ff0577ac */ /* 0x000f220008000800 */
[----:B------:R-:W-:-:S04]  /*23a0*/  IADD3 R0, PT, PT, R3, R0, RZ ;  /* 0x0000000003007210 */ /* 0x000fc80007ffe0ff */
[----:B----4-:R-:W-:-:S13]  /*23b0*/  ISETP.GE.U32.AND P1, PT, R0, UR5, PT ;  /* 0x0000000500007c0c */ /* 0x010fda000bf26070 */
[----:B------:R-:W-:Y:S05]  /*23c0*/  @!P1 BRA `(.L_x_167) ;  /* 0xfffffff8005c9947 */ /* 0x000fea000383ffff */
[----:B------:R-:W-:Y:S05]  /*23d0*/  EXIT ;  /* 0x000000000000794d */ /* 0x000fea0003800000 */
.L_x_168:
        /* <DEDUP_REMOVED lines=10> */
.L_x_222:


//--------------------- .text._Z13assign_pointsPfS_Pj6Params --------------------------
	.section	.text._Z13assign_pointsPfS_Pj6Params,"ax",@progbits
	.align	128
        .global         _Z13assign_pointsPfS_Pj6Params
        .type           _Z13assign_pointsPfS_Pj6Params,@function
        .size           _Z13assign_pointsPfS_Pj6Params,(.L_x_223 - _Z13assign_pointsPfS_Pj6Params)
        .other          _Z13assign_pointsPfS_Pj6Params,@"STO_CUDA_ENTRY STV_DEFAULT"
_Z13assign_pointsPfS_Pj6Params:
.text._Z13assign_pointsPfS_Pj6Params:
[----:B------:R-:W-:Y:S01]  /*0000*/  LDC R1, c[0x0][0x37c] ;  /* 0x0000df00ff017b82 */ /* 0x000fe20000000800 */
[----:B------:R-:W0:Y:S01]  /*0010*/  S2R R0, SR_TID.X ;  /* 0x0000000000007919 */ /* 0x000e220000002100 */
[----:B------:R-:W1:Y:S06]  /*0020*/  LDCU UR6, c[0x0][0x39c] ;  /* 0x00007380ff0677ac */ /* 0x000e6c0008000800 */
[----:B------:R-:W2:Y:S01]  /*0030*/  S2UR UR4, SR_CTAID.X ;  /* 0x00000000000479c3 */ /* 0x000ea20000002500 */
[----:B------:R-:W-:Y:S01]  /*0040*/  BSSY.RECONVERGENT B0, `(.L_x_169) ;  /* 0x00000c5000007945 */ /* 0x000fe20003800200 */
[----:B------:R-:W3:Y:S01]  /*0050*/  LDCU UR5, c[0x0][0x3a0] ;  /* 0x00007400ff0577ac */ /* 0x000ee20008000800 */
[----:B------:R-:W4:Y:S05]  /*0060*/  LDCU.64 UR8, c[0x0][0x358] ;  /* 0x00006b00ff0877ac */ /* 0x000f2a0008000a00 */
[----:B------:R-:W2:Y:S01]  /*0070*/  LDC R3, c[0x0][0x360] ;  /* 0x0000d800ff037b82 */ /* 0x000ea20000000800 */
[----:B-1----:R-:W-:Y:S01]  /*0080*/  MOV R5, UR6 ;  /* 0x0000000600057c02 */ /* 0x002fe20008000f00 */
[----:B---3--:R-:W-:-:S03]  /*0090*/  IMAD.U32 R2, RZ, RZ, UR5 ;  /* 0x00000005ff027e24 */ /* 0x008fc6000f8e00ff */
[----:B------:R-:W-:Y:S01]  /*00a0*/  ISETP.NE.AND P0, PT, R5, RZ, PT ;  /* 0x000000ff0500720c */ /* 0x000fe20003f05270 */
[----:B------:R-:W-:-:S03]  /*00b0*/  IMAD R6, R2, R5, RZ ;  /* 0x0000000502067224 */ /* 0x000fc600078e02ff */
[----:B0-----:R-:W-:Y:S01]  /*00c0*/  ISETP.GE.U32.OR P0, PT, R0, R2, !P0 ;  /* 0x000000020000720c */ /* 0x001fe20004706470 */
[----:B--2---:R-:W-:-:S12]  /*00d0*/  IMAD R4, R3, UR4, R0 ;  /* 0x0000000403047c24 */ /* 0x004fd8000f8e0200 */
[----:B----4-:R-:W-:Y:S05]  /*00e0*/  @P0 BRA `(.L_x_170) ;  /* 0x0000000800e80947 */ /* 0x010fea0003800000 */
[C---:B------:R-:W-:Y:S02]  /*00f0*/  LOP3.LUT R8, R5.reuse, 0x7, RZ, 0xc0, !PT ;  /* 0x0000000705087812 */ /* 0x040fe400078ec0ff */
[C---:B------:R-:W-:Y:S02]  /*0100*/  LOP3.LUT R7, R5.reuse, 0xf, RZ, 0xc0, !PT ;  /* 0x0000000f05077812 */ /* 0x040fe400078ec0ff */
[----:B------:R-:W-:Y:S01]  /*0110*/  LOP3.LUT R10, R5, 0x3, RZ, 0xc0, !PT ;  /* 0x00000003050a7812 */ /* 0x000fe200078ec0ff */
[----:B------:R-:W-:Y:S01]  /*0120*/  VIADD R9, R8, 0xffffffff ;  /* 0xffffffff08097836 */ /* 0x000fe20000000000 */
[----:B------:R-:W-:Y:S02]  /*0130*/  IADD3 R2, PT, PT, R7, -0x1, RZ ;  /* 0xffffffff07027810 */ /* 0x000fe40007ffe0ff */
[----:B------:R-:W-:Y:S02]  /*0140*/  MOV R11, R0 ;  /* 0x00000000000b7202 */ /* 0x000fe40000000f00 */
[----:B------:R-:W-:-:S02]  /*0150*/  ISETP.GE.U32.AND P1, PT, R9, 0x3, PT ;  /* 0x000000030900780c */ /* 0x000fc40003f26070 */
[----:B------:R-:W-:Y:S02]  /*0160*/  ISETP.GE.U32.AND P2, PT, R2, 0x7, PT ;  /* 0x000000070200780c */ /* 0x000fe40003f46070 */
[----:B------:R-:W-:-:S11]  /*0170*/  LOP3.LUT R9, R5, 0xfffffff0, RZ, 0xc0, !PT ;  /* 0xfffffff005097812 */ /* 0x000fd600078ec0ff */
.L_x_176:
[----:B0-----:R-:W0:Y:S01]  /*0180*/  LDCU UR4, c[0x0][0x39c] ;  /* 0x00007380ff0477ac */ /* 0x001e220008000800 */
[----:B------:R-:W-:Y:S01]  /*0190*/  IMAD.MOV.U32 R18, RZ, RZ, R11 ;  /* 0x000000ffff127224 */ /* 0x000fe200078e000b */
[----:B------:R-:W-:Y:S01]  /*01a0*/  IADD3 R11, PT, PT, R3, R11, RZ ;  /* 0x0000000b030b7210 */ /* 0x000fe20007ffe0ff */
[----:B---34-:R-:W-:Y:S01]  /*01b0*/  IMAD.MOV.U32 R19, RZ, RZ, RZ ;  /* 0x000000ffff137224 */ /* 0x018fe200078e00ff */
[----:B-1----:R-:W1:Y:S01]  /*01c0*/  LDCU UR5, c[0x0][0x3a0] ;  /* 0x00007400ff0577ac */ /* 0x002e620008000800 */
[----:B0-----:R-:W-:Y:S01]  /*01d0*/  IMAD.U32 R5, RZ, RZ, UR4 ;  /* 0x00000004ff057e24 */ /* 0x001fe2000f8e00ff */
[----:B-1----:R-:W-:-:S04]  /*01e0*/  MOV R2, UR5 ;  /* 0x0000000500027c02 */ /* 0x002fc80008000f00 */
[----:B------:R-:W-:Y:S02]  /*01f0*/  ISETP.GE.U32.AND P3, PT, R5, 0x10, PT ;  /* 0x000000100500780c */ /* 0x000fe40003f66070 */
[----:B------:R-:W-:-:S11]  /*0200*/  ISETP.GE.U32.AND P0, PT, R11, R2, PT ;  /* 0x000000020b00720c */ /* 0x000fd60003f06070 */
[----:B--2---:R-:W-:Y:S05]  /*0210*/  @!P3 BRA `(.L_x_171) ;  /* 0x00000004002cb947 */ /* 0x004fea0003800000 */
[----:B------:R-:W0:Y:S01]  /*0220*/  S2R R19, SR_CgaCtaId ;  /* 0x0000000000137919 */ /* 0x000e220000008800 */
[----:B------:R-:W-:Y:S01]  /*0230*/  MOV R12, 0x400 ;  /* 0x00000400000c7802 */ /* 0x000fe20000000f00 */
[----:B------:R-:W-:-:S03]  /*0240*/  IMAD.MOV.U32 R22, RZ, RZ, RZ ;  /* 0x000000ffff167224 */ /* 0x000fc600078e00ff */
[----:B------:R-:W-:-:S04]  /*0250*/  IADD3 R12, PT, PT, R12, 0x200, RZ ;  /* 0x000002000c0c7810 */ /* 0x000fc80007ffe0ff */
[----:B0-----:R-:W-:-:S07]  /*0260*/  LEA R19, R19, R12, 0x18 ;  /* 0x0000000c13137211 */ /* 0x001fce00078ec0ff */
.L_x_172:
[----:B0-----:R-:W0:Y:S01]  /*0270*/  LDC.64 R12, c[0x0][0x388] ;  /* 0x0000e200ff0c7b82 */ /* 0x001e220000000a00 */
[----:B------:R-:W-:-:S04]  /*0280*/  IMAD R23, R18, R5, R22 ;  /* 0x0000000512177224 */ /* 0x000fc800078e0216 */
[----:B0-----:R-:W-:-:S06]  /*0290*/  IMAD.WIDE.U32 R20, R23, 0x4, R12 ;  /* 0x0000000417147825 */ /* 0x001fcc00078e000c */
[----:B------:R0:W2:Y:S01]  /*02a0*/  LDG.E R20, desc[UR8][R20.64] ;  /* 0x0000000814147981 */ /* 0x0000a2000c1e1900 */
[C---:B------:R-:W-:Y:S01]  /*02b0*/  VIADD R25, R23.reuse, 0x4 ;  /* 0x0000000417197836 */ /* 0x040fe20000000000 */
[C---:B------:R-:W-:Y:S01]  /*02c0*/  IADD3 R27, PT, PT, R23.reuse, 0x1, RZ ;  /* 0x00000001171b7810 */ /* 0x040fe20007ffe0ff */
[C---:B------:R-:W-:Y:S01]  /*02d0*/  VIADD R15, R23.reuse, 0x2 ;  /* 0x00000002170f7836 */ /* 0x040fe20000000000 */
[----:B------:R-:W-:Y:S01]  /*02e0*/  IADD3 R17, PT, PT, R23, 0x5, RZ ;  /* 0x0000000517117810 */ /* 0x000fe20007ffe0ff */
[----:B------:R-:W-:Y:S01]  /*02f0*/  IMAD.WIDE.U32 R24, R25, 0x4, R12 ;  /* 0x0000000419187825 */ /* 0x000fe200078e000c */
[----:B------:R-:W-:-:S03]  /*0300*/  IADD3 R29, PT, PT, R23, 0x3, RZ ;  /* 0x00000003171d7810 */ /* 0x000fc60007ffe0ff */
[--C-:B------:R-:W-:Y:S02]  /*0310*/  IMAD.WIDE.U32 R26, R27, 0x4, R12.reuse ;  /* 0x000000041b1a7825 */ /* 0x100fe400078e000c */
[----:B------:R-:W3:Y:S02]  /*0320*/  LDG.E R24, desc[UR8][R24.64] ;  /* 0x0000000818187981 */ /* 0x000ee4000c1e1900 */
[--C-:B------:R-:W-:Y:S02]  /*0330*/  IMAD.WIDE.U32 R14, R15, 0x4, R12.reuse ;  /* 0x000000040f0e7825 */ /* 0x100fe400078e000c */
[----:B------:R-:W4:Y:S02]  /*0340*/  LDG.E R26, desc[UR8][R26.64] ;  /* 0x000000081a1a7981 */ /* 0x000f24000c1e1900 */
[----:B0-----:R-:W-:Y:S02]  /*0350*/  VIADD R21, R23, 0x6 ;  /* 0x0000000617157836 */ /* 0x001fe40000000000 */
[--C-:B------:R-:W-:Y:S01]  /*0360*/  IMAD.WIDE.U32 R28, R29, 0x4, R12.reuse ;  /* 0x000000041d1c7825 */ /* 0x100fe200078e000c */
[----:B------:R0:W5:Y:S05]  /*0370*/  LDG.E R27, desc[UR8][R14.64] ;  /* 0x000000080e1b7981 */ /* 0x00016a000c1e1900 */
[----:B------:R1:W4:Y:S01]  /*0380*/  LDG.E R28, desc[UR8][R28.64] ;  /* 0x000000081c1c7981 */ /* 0x000322000c1e1900 */
[----:B0-----:R-:W-:-:S04]  /*0390*/  IMAD.WIDE.U32 R14, R17, 0x4, R12 ;  /* 0x00000004110e7825 */ /* 0x001fc800078e000c */
[----:B------:R-:W-:Y:S01]  /*03a0*/  IMAD.WIDE.U32 R16, R21, 0x4, R12 ;  /* 0x0000000415107825 */ /* 0x000fe200078e000c */
[----:B------:R0:W4:Y:S05]  /*03b0*/  LDG.E R25, desc[UR8][R14.64] ;  /* 0x000000080e197981 */ /* 0x00012a000c1e1900 */
[----:B------:R-:W4:Y:S01]  /*03c0*/  LDG.E R16, desc[UR8][R16.64] ;  /* 0x0000000810107981 */ /* 0x000f22000c1e1900 */
[C---:B-1----:R-:W-:Y:S01]  /*03d0*/  LEA R29, R23.reuse, R19, 0x2 ;  /* 0x00000013171d7211 */ /* 0x042fe200078e10ff */
[----:B------:R-:W-:-:S04]  /*03e0*/  VIADD R21, R23, 0x7 ;  /* 0x0000000717157836 */ /* 0x000fc80000000000 */
[----:B--2---:R1:W-:Y:S02]  /*03f0*/  STS [R29], R20 ;  /* 0x000000141d007388 */ /* 0x0043e40000000800 */
[----:B-1----:R-:W-:-:S05]  /*0400*/  IMAD.WIDE.U32 R20, R21, 0x4, R12 ;  /* 0x0000000415147825 */ /* 0x002fca00078e000c */
[----:B------:R1:W2:Y:S01]  /*0410*/  LDG.E R17, desc[UR8][R20.64] ;  /* 0x0000000814117981 */ /* 0x0002a2000c1e1900 */
[----:B0-----:R-:W-:-:S05]  /*0420*/  IADD3 R15, PT, PT, R23, 0x8, RZ ;  /* 0x00000008170f7810 */ /* 0x001fca0007ffe0ff */
[--C-:B------:R-:W-:Y:S01]  /*0430*/  IMAD.WIDE.U32 R14, R15, 0x4, R12.reuse ;  /* 0x000000040f0e7825 */ /* 0x100fe200078e000c */
[----:B---3--:R0:W-:Y:S03]  /*0440*/  STS [R29+0x10], R24 ;  /* 0x000010181d007388 */ /* 0x0081e60000000800 */
[----:B-1----:R-:W-:Y:S01]  /*0450*/  VIADD R21, R23, 0x9 ;  /* 0x0000000917157836 */ /* 0x002fe20000000000 */
[----:B0-----:R0:W3:Y:S03]  /*0460*/  LDG.E R24, desc[UR8][R14.64] ;  /* 0x000000080e187981 */ /* 0x0010e6000c1e1900 */
[----:B------:R-:W-:Y:S01]  /*0470*/  IMAD.WIDE.U32 R20, R21, 0x4, R12 ;  /* 0x0000000415147825 */ /* 0x000fe200078e000c */
[----:B-----5:R1:W-:Y:S01]  /*0480*/  STS [R29+0x8], R27 ;  /* 0x0000081b1d007388 */ /* 0x0203e20000000800 */
[----:B0-----:R-:W-:-:S03]  /*0490*/  IADD3 R15, PT, PT, R23, 0xa, RZ ;  /* 0x0000000a170f7810 */ /* 0x001fc60007ffe0ff */
[----:B----4-:R0:W-:Y:S02]  /*04a0*/  STS [R29+0xc], R28 ;  /* 0x00000c1c1d007388 */ /* 0x0101e40000000800 */
[--C-:B------:R-:W-:Y:S02]  /*04b0*/  IMAD.WIDE.U32 R14, R15, 0x4, R12.reuse ;  /* 0x000000040f0e7825 */ /* 0x100fe400078e000c */
[----:B------:R4:W-:Y:S02]  /*04c0*/  STS [R29+0x18], R16 ;  /* 0x000018101d007388 */ /* 0x0009e40000000800 */
[----:B-1----:R-:W-:Y:S02]  /*04d0*/  VIADD R27, R23, 0xb ;  /* 0x0000000b171b7836 */ /* 0x002fe40000000000 */
[----:B0-----:R0:W5:Y:S04]  /*04e0*/  LDG.E R28, desc[UR8][R20.64] ;  /* 0x00000008141c7981 */ /* 0x001168000c1e1900 */
[----:B----4-:R1:W4:Y:S01]  /*04f0*/  LDG.E R16, desc[UR8][R14.64] ;  /* 0x000000080e107981 */ /* 0x010322000c1e1900 */
[----:B0-----:R-:W-:-:S03]  /*0500*/  IMAD.WIDE.U32 R20, R27, 0x4, R12 ;  /* 0x000000041b147825 */ /* 0x001fc600078e000c */
[----:B------:R0:W-:Y:S01]  /*0510*/  STS [R29+0x4], R26 ;  /* 0x0000041a1d007388 */ /* 0x0001e20000000800 */
[----:B-1----:R-:W-:-:S03]  /*0520*/  VIADD R15, R23, 0xd ;  /* 0x0000000d170f7836 */ /* 0x002fc60000000000 */
[----:B------:R1:W-:Y:S01]  /*0530*/  STS [R29+0x14], R25 ;  /* 0x000014191d007388 */ /* 0x0003e20000000800 */
[----:B------:R-:W-:-:S03]  /*0540*/  IMAD.WIDE.U32 R14, R15, 0x4, R12 ;  /* 0x000000040f0e7825 */ /* 0x000fc600078e000c */
[----:B------:R1:W4:Y:S01]  /*0550*/  LDG.E R20, desc[UR8][R20.64] ;  /* 0x0000000814147981 */ /* 0x000322000c1e1900 */
[C---:B0-----:R-:W-:Y:S02]  /*0560*/  IADD3 R26, PT, PT, R23.reuse, 0xc, RZ ;  /* 0x0000000c171a7810 */ /* 0x041fe40007ffe0ff */
[----:B-1----:R-:W-:-:S03]  /*0570*/  IADD3 R25, PT, PT, R23, 0xe, RZ ;  /* 0x0000000e17197810 */ /* 0x002fc60007ffe0ff */
[----:B------:R-:W-:-:S04]  /*0580*/  IMAD.WIDE.U32 R26, R26, 0x4, R12 ;  /* 0x000000041a1a7825 */ /* 0x000fc800078e000c */
[----:B------:R-:W-:Y:S02]  /*0590*/  VIADD R21, R23, 0xf ;  /* 0x0000000f17157836 */ /* 0x000fe40000000000 */
[----:B------:R0:W4:Y:S04]  /*05a0*/  LDG.E R23, desc[UR8][R14.64] ;  /* 0x000000080e177981 */ /* 0x000128000c1e1900 */
[----:B------:R-:W4:Y:S01]  /*05b0*/  LDG.E R26, desc[UR8][R26.64] ;  /* 0x000000081a1a7981 */ /* 0x000f22000c1e1900 */
[----:B0-----:R-:W-:-:S04]  /*05c0*/  IMAD.WIDE.U32 R14, R25, 0x4, R12 ;  /* 0x00000004190e7825 */ /* 0x001fc800078e000c */
[----:B------:R-:W-:-:S06]  /*05d0*/  IMAD.WIDE.U32 R12, R21, 0x4, R12 ;  /* 0x00000004150c7825 */ /* 0x000fcc00078e000c */
[----:B------:R-:W4:Y:S04]  /*05e0*/  LDG.E R12, desc[UR8][R12.64] ;  /* 0x000000080c0c7981 */ /* 0x000f28000c1e1900 */
[----:B--2---:R0:W-:Y:S04]  /*05f0*/  STS [R29+0x1c], R17 ;  /* 0x00001c111d007388 */ /* 0x0041e80000000800 */
[----:B0-----:R-:W2:Y:S01]  /*0600*/  LDG.E R17, desc[UR8][R14.64] ;  /* 0x000000080e117981 */ /* 0x001ea2000c1e1900 */
[----:B------:R-:W-:-:S03]  /*0610*/  IADD3 R22, PT, PT, R22, 0x10, RZ ;  /* 0x0000001016167810 */ /* 0x000fc60007ffe0ff */
[----:B---3--:R0:W-:Y:S01]  /*0620*/  STS [R29+0x20], R24 ;  /* 0x000020181d007388 */ /* 0x0081e20000000800 */
[----:B------:R-:W-:-:S03]  /*0630*/  ISETP.NE.AND P3, PT, R22, R9, PT ;  /* 0x000000091600720c */ /* 0x000fc60003f65270 */
[----:B-----5:R0:W-:Y:S04]  /*0640*/  STS [R29+0x24], R28 ;  /* 0x0000241c1d007388 */ /* 0x0201e80000000800 */
[----:B----4-:R0:W-:Y:S04]  /*0650*/  STS [R29+0x28], R16 ;  /* 0x000028101d007388 */ /* 0x0101e80000000800 */
[----:B------:R0:W-:Y:S04]  /*0660*/  STS [R29+0x2c], R20 ;  /* 0x00002c141d007388 */ /* 0x0001e80000000800 */
[----:B------:R0:W-:Y:S04]  /*0670*/  STS [R29+0x34], R23 ;  /* 0x000034171d007388 */ /* 0x0001e80000000800 */
[----:B------:R0:W-:Y:S04]  /*0680*/  STS [R29+0x30], R26 ;  /* 0x0000301a1d007388 */ /* 0x0001e80000000800 */
[----:B------:R0:W-:Y:S04]  /*0690*/  STS [R29+0x3c], R12 ;  /* 0x00003c0c1d007388 */ /* 0x0001e80000000800 */
[----:B--2---:R0:W-:Y:S01]  /*06a0*/  STS [R29+0x38], R17 ;  /* 0x000038111d007388 */ /* 0x0041e20000000800 */
[----:B------:R-:W-:Y:S05]  /*06b0*/  @P3 BRA `(.L_x_172) ;  /* 0xfffffff800ec3947 */ /* 0x000fea000383ffff */
[----:B------:R-:W-:-:S07]  /*06c0*/  IMAD.MOV.U32 R19, RZ, RZ, R9 ;  /* 0x000000ffff137224 */ /* 0x000fce00078e0009 */
.L_x_171:
[----:B------:R-:W-:-:S13]  /*06d0*/  ISETP.NE.AND P3, PT, R7, RZ, PT ;  /* 0x000000ff0700720c */ /* 0x000fda0003f65270 */
[----:B------:R-:W-:Y:S05]  /*06e0*/  @!P3 BRA `(.L_x_173) ;  /* 0x000000040064b947 */ /* 0x000fea0003800000 */
[----:B------:R-:W-:Y:S01]  /*06f0*/  ISETP.NE.AND P3, PT, R8, RZ, PT ;  /* 0x000000ff0800720c */ /* 0x000fe20003f65270 */
[----:B------:R-:W-:-:S12]  /*0700*/  @!P2 BRA `(.L_x_174) ;  /* 0x00000000009ca947 */ /* 0x000fd80003800000 */
[----:B0-----:R-:W0:Y:S01]  /*0710*/  LDC.64 R12, c[0x0][0x388] ;  /* 0x0000e200ff0c7b82 */ /* 0x001e220000000a00 */
[----:B------:R-:W-:-:S04]  /*0720*/  IMAD R29, R18, R5, R19 ;  /* 0x00000005121d7224 */ /* 0x000fc800078e0213 */
[C---:B------:R-:W-:Y:S01]  /*0730*/  VIADD R17, R29.reuse, 0x2 ;  /* 0x000000021d117836 */ /* 0x040fe20000000000 */
[C---:B------:R-:W-:Y:S01]  /*0740*/  IADD3 R15, PT, PT, R29.reuse, 0x3, RZ ;  /* 0x000000031d0f7810 */ /* 0x040fe20007ffe0ff */
[C---:B------:R-:W-:Y:S01]  /*0750*/  VIADD R25, R29.reuse, 0x4 ;  /* 0x000000041d197836 */ /* 0x040fe20000000000 */
[C---:B------:R-:W-:Y:S02]  /*0760*/  IADD3 R21, PT, PT, R29.reuse, 0x1, RZ ;  /* 0x000000011d157810 */ /* 0x040fe40007ffe0ff */
[----:B------:R-:W-:Y:S01]  /*0770*/  IADD3 R27, PT, PT, R29, 0x5, RZ ;  /* 0x000000051d1b7810 */ /* 0x000fe20007ffe0ff */
[----:B0-----:R-:W-:-:S04]  /*0780*/  IMAD.WIDE.U32 R16, R17, 0x4, R12 ;  /* 0x0000000411107825 */ /* 0x001fc800078e000c */
[--C-:B------:R-:W-:Y:S02]  /*0790*/  IMAD.WIDE.U32 R14, R15, 0x4, R12.reuse ;  /* 0x000000040f0e7825 */ /* 0x100fe400078e000c */
[----:B------:R0:W2:Y:S02]  /*07a0*/  LDG.E R16, desc[UR8][R16.64] ;  /* 0x0000000810107981 */ /* 0x0000a4000c1e1900 */
[--C-:B------:R-:W-:Y:S02]  /*07b0*/  IMAD.WIDE.U32 R22, R29, 0x4, R12.reuse ;  /* 0x000000041d167825 */ /* 0x100fe400078e000c */
[----:B------:R1:W3:Y:S02]  /*07c0*/  LDG.E R28, desc[UR8][R14.64] ;  /* 0x000000080e1c7981 */ /* 0x0002e4000c1e1900 */
[--C-:B------:R-:W-:Y:S02]  /*07d0*/  IMAD.WIDE.U32 R20, R21, 0x4, R12.reuse ;  /* 0x0000000415147825 */ /* 0x100fe400078e000c */
[----:B------:R-:W4:Y:S01]  /*07e0*/  LDG.E R22, desc[UR8][R22.64] ;  /* 0x0000000816167981 */ /* 0x000f22000c1e1900 */
[----:B0-----:R-:W-:Y:S01]  /*07f0*/  IADD3 R17, PT, PT, R29, 0x7, RZ ;  /* 0x000000071d117810 */ /* 0x001fe20007ffe0ff */
[----:B------:R-:W-:-:S02]  /*0800*/  IMAD.WIDE.U32 R26, R27, 0x4, R12 ;  /* 0x000000041b1a7825 */ /* 0x000fc400078e000c */
[----:B------:R-:W5:Y:S02]  /*0810*/  LDG.E R20, desc[UR8][R20.64] ;  /* 0x0000000814147981 */ /* 0x000f64000c1e1900 */
[--C-:B-1----:R-:W-:Y:S02]  /*0820*/  IMAD.WIDE.U32 R14, R25, 0x4, R12.reuse ;  /* 0x00000004190e7825 */ /* 0x102fe400078e000c */
[----:B------:R-:W5:Y:S02]  /*0830*/  LDG.E R26, desc[UR8][R26.64] ;  /* 0x000000081a1a7981 */ /* 0x000f64000c1e1900 */
[----:B------:R-:W-:Y:S02]  /*0840*/  VIADD R25, R29, 0x6 ;  /* 0x000000061d197836 */ /* 0x000fe40000000000 */
[----:B------:R-:W5:Y:S02]  /*0850*/  LDG.E R14, desc[UR8][R14.64] ;  /* 0x000000080e0e7981 */ /* 0x000f64000c1e1900 */
[----:B------:R-:W-:-:S04]  /*0860*/  IMAD.WIDE.U32 R24, R25, 0x4, R12 ;  /* 0x0000000419187825 */ /* 0x000fc800078e000c */
[----:B------:R-:W-:Y:S02]  /*0870*/  IMAD.WIDE.U32 R12, R17, 0x4, R12 ;  /* 0x00000004110c7825 */ /* 0x000fe400078e000c */
[----:B------:R-:W5:Y:S04]  /*0880*/  LDG.E R24, desc[UR8][R24.64] ;  /* 0x0000000818187981 */ /* 0x000f68000c1e1900 */
[----:B------:R-:W5:Y:S01]  /*0890*/  LDG.E R12, desc[UR8][R12.64] ;  /* 0x000000080c0c7981 */ /* 0x000f62000c1e1900 */
[----:B------:R-:W0:Y:S01]  /*08a0*/  S2UR UR5, SR_CgaCtaId ;  /* 0x00000000000579c3 */ /* 0x000e220000008800 */
[----:B------:R-:W-:Y:S02]  /*08b0*/  UMOV UR4, 0x400 ;  /* 0x0000040000047882 */ /* 0x000fe40000000000 */
[----:B------:R-:W-:-:S04]  /*08c0*/  UIADD3 UR4, UPT, UPT, UR4, 0x200, URZ ;  /* 0x0000020004047890 */ /* 0x000fc8000fffe0ff */
[----:B0-----:R-:W-:-:S06]  /*08d0*/  ULEA UR4, UR5, UR4, 0x18 ;  /* 0x0000000405047291 */ /* 0x001fcc000f8ec0ff */
[----:B------:R-:W-:Y:S01]  /*08e0*/  LEA R29, R29, UR4, 0x2 ;  /* 0x000000041d1d7c11 */ /* 0x000fe2000f8e10ff */
[----:B------:R-:W-:-:S04]  /*08f0*/  VIADD R19, R19, 0x8 ;  /* 0x0000000813137836 */ /* 0x000fc80000000000 */
[----:B--2---:R1:W-:Y:S04]  /*0900*/  STS [R29+0x8], R16 ;  /* 0x000008101d007388 */ /* 0x0043e80000000800 */
[----:B---3--:R1:W-:Y:S04]  /*0910*/  STS [R29+0xc], R28 ;  /* 0x00000c1c1d007388 */ /* 0x0083e80000000800 */
[----:B----4-:R1:W-:Y:S04]  /*0920*/  STS [R29], R22 ;  /* 0x000000161d007388 */ /* 0x0103e80000000800 */
[----:B-----5:R1:W-:Y:S04]  /*0930*/  STS [R29+0x4], R20 ;  /* 0x000004141d007388 */ /* 0x0203e80000000800 */
[----:B------:R1:W-:Y:S04]  /*0940*/  STS [R29+0x14], R26 ;  /* 0x0000141a1d007388 */ /* 0x0003e80000000800 */
[----:B------:R1:W-:Y:S04]  /*0950*/  STS [R29+0x10], R14 ;  /* 0x0000100e1d007388 */ /* 0x0003e80000000800 */
[----:B------:R1:W-:Y:S04]  /*0960*/  STS [R29+0x18], R24 ;  /* 0x000018181d007388 */ /* 0x0003e80000000800 */
[----:B------:R1:W-:Y:S02]  /*0970*/  STS [R29+0x1c], R12 ;  /* 0x00001c0c1d007388 */ /* 0x0003e40000000800 */
.L_x_174:
[----:B------:R-:W-:Y:S05]  /*0980*/  @!P3 BRA `(.L_x_173) ;  /* 0x0000000000bcb947 */ /* 0x000fea0003800000 */
[----:B------:R-:W-:Y:S01]  /*0990*/  ISETP.NE.AND P3, PT, R10, RZ, PT ;  /* 0x000000ff0a00720c */ /* 0x000fe20003f65270 */
[----:B------:R-:W-:-:S12]  /*09a0*/  @!P1 BRA `(.L_x_175) ;  /* 0x00000000005c9947 */ /* 0x000fd80003800000 */
[----:B01----:R-:W0:Y:S01]  /*09b0*/  LDC.64 R12, c[0x0][0x388] ;  /* 0x0000e200ff0c7b82 */ /* 0x003e220000000a00 */
[----:B------:R-:W-:-:S04]  /*09c0*/  IMAD R23, R18, R5, R19 ;  /* 0x0000000512177224 */ /* 0x000fc800078e0213 */
[C---:B------:R-:W-:Y:S01]  /*09d0*/  VIADD R15, R23.reuse, 0x2 ;  /* 0x00000002170f7836 */ /* 0x040fe20000000000 */
[C---:B------:R-:W-:Y:S02]  /*09e0*/  IADD3 R17, PT, PT, R23.reuse, 0x1, RZ ;  /* 0x0000000117117810 */ /* 0x040fe40007ffe0ff */
[C---:B------:R-:W-:Y:S01]  /*09f0*/  IADD3 R25, PT, PT, R23.reuse, 0x3, RZ ;  /* 0x0000000317197810 */ /* 0x040fe20007ffe0ff */
[----:B0-----:R-:W-:-:S04]  /*0a00*/  IMAD.WIDE.U32 R20, R23, 0x4, R12 ;  /* 0x0000000417147825 */ /* 0x001fc800078e000c */
[--C-:B------:R-:W-:Y:S02]  /*0a10*/  IMAD.WIDE.U32 R16, R17, 0x4, R12.reuse ;  /* 0x0000000411107825 */ /* 0x100fe400078e000c */
[----:B------:R-:W2:Y:S02]  /*0a20*/  LDG.E R20, desc[UR8][R20.64] ;  /* 0x0000000814147981 */ /* 0x000ea4000c1e1900 */
[--C-:B------:R-:W-:Y:S02]  /*0a30*/  IMAD.WIDE.U32 R14, R15, 0x4, R12.reuse ;  /* 0x000000040f0e7825 */ /* 0x100fe400078e000c */
[----:B------:R-:W3:Y:S02]  /*0a40*/  LDG.E R16, desc[UR8][R16.64] ;  /* 0x0000000810107981 */ /* 0x000ee4000c1e1900 */
[----:B------:R-:W-:Y:S02]  /*0a50*/  IMAD.WIDE.U32 R12, R25, 0x4, R12 ;  /* 0x00000004190c7825 */ /* 0x000fe400078e000c */
[----:B------:R-:W4:Y:S04]  /*0a60*/  LDG.E R14, desc[UR8][R14.64] ;  /* 0x000000080e0e7981 */ /* 0x000f28000c1e1900 */
[----:B------:R-:W5:Y:S01]  /*0a70*/  LDG.E R12, desc[UR8][R12.64] ;  /* 0x000000080c0c7981 */ /* 0x000f62000c1e1900 */
[----:B------:R-:W0:Y:S01]  /*0a80*/  S2UR UR5, SR_CgaCtaId ;  /* 0x00000000000579c3 */ /* 0x000e220000008800 */
[----:B------:R-:W-:-:S02]  /*0a90*/  UMOV UR4, 0x400 ;  /* 0x0000040000047882 */ /* 0x000fc40000000000 */
[----:B------:R-:W-:-:S04]  /*0aa0*/  UIADD3 UR4, UPT, UPT, UR4, 0x200, URZ ;  /* 0x0000020004047890 */ /* 0x000fc8000fffe0ff */
[----:B0-----:R-:W-:-:S06]  /*0ab0*/  ULEA UR4, UR5, UR4, 0x18 ;  /* 0x0000000405047291 */ /* 0x001fcc000f8ec0ff */
[----:B------:R-:W-:Y:S01]  /*0ac0*/  LEA R23, R23, UR4, 0x2 ;  /* 0x0000000417177c11 */ /* 0x000fe2000f8e10ff */
[----:B------:R-:W-:-:S04]  /*0ad0*/  VIADD R19, R19, 0x4 ;  /* 0x0000000413137836 */ /* 0x000fc80000000000 */
[----:B--2---:R2:W-:Y:S04]  /*0ae0*/  STS [R23], R20 ;  /* 0x0000001417007388 */ /* 0x0045e80000000800 */
[----:B---3--:R2:W-:Y:S04]  /*0af0*/  STS [R23+0x4], R16 ;  /* 0x0000041017007388 */ /* 0x0085e80000000800 */
[----:B----4-:R2:W-:Y:S04]  /*0b00*/  STS [R23+0x8], R14 ;  /* 0x0000080e17007388 */ /* 0x0105e80000000800 */
[----:B-----5:R2:W-:Y:S02]  /*0b10*/  STS [R23+0xc], R12 ;  /* 0x00000c0c17007388 */ /* 0x0205e40000000800 */
.L_x_175:
[----:B------:R-:W-:Y:S05]  /*0b20*/  @!P3 BRA `(.L_x_173) ;  /* 0x000000000054b947 */ /* 0x000fea0003800000 */
[----:B012---:R-:W0:Y:S01]  /*0b30*/  LDC.64 R12, c[0x0][0x388] ;  /* 0x0000e200ff0c7b82 */ /* 0x007e220000000a00 */
[----:B------:R-:W-:-:S04]  /*0b40*/  IMAD R17, R18, R5, R19 ;  /* 0x0000000512117224 */ /* 0x000fc800078e0213 */
[----:B0-----:R-:W-:-:S06]  /*0b50*/  IMAD.WIDE.U32 R14, R17, 0x4, R12 ;  /* 0x00000004110e7825 */ /* 0x001fcc00078e000c */
[----:B------:R-:W2:Y:S01]  /*0b60*/  LDG.E R14, desc[UR8][R14.64] ;  /* 0x000000080e0e7981 */ /* 0x000ea2000c1e1900 */
[----:B------:R-:W0:Y:S01]  /*0b70*/  S2UR UR5, SR_CgaCtaId ;  /* 0x00000000000579c3 */ /* 0x000e220000008800 */
[----:B------:R-:W-:Y:S01]  /*0b80*/  UMOV UR4, 0x400 ;  /* 0x0000040000047882 */ /* 0x000fe20000000000 */
[----:B------:R-:W-:Y:S01]  /*0b90*/  ISETP.NE.AND P3, PT, R10, 0x1, PT ;  /* 0x000000010a00780c */ /* 0x000fe20003f65270 */
[----:B------:R-:W-:-:S04]  /*0ba0*/  UIADD3 UR4, UPT, UPT, UR4, 0x200, URZ ;  /* 0x0000020004047890 */ /* 0x000fc8000fffe0ff */
[----:B0-----:R-:W-:-:S06]  /*0bb0*/  ULEA UR4, UR5, UR4, 0x18 ;  /* 0x0000000405047291 */ /* 0x001fcc000f8ec0ff */
[----:B------:R-:W-:-:S05]  /*0bc0*/  LEA R19, R17, UR4, 0x2 ;  /* 0x0000000411137c11 */ /* 0x000fca000f8e10ff */
[----:B--2---:R3:W-:Y:S01]  /*0bd0*/  STS [R19], R14 ;  /* 0x0000000e13007388 */ /* 0x0047e20000000800 */
[----:B------:R-:W-:Y:S05]  /*0be0*/  @!P3 BRA `(.L_x_173) ;  /* 0x000000000024b947 */ /* 0x000fea0003800000 */
[----:B------:R-:W-:Y:S02]  /*0bf0*/  ISETP.NE.AND P3, PT, R10, 0x2, PT ;  /* 0x000000020a00780c */ /* 0x000fe40003f65270 */
[----:B------:R-:W-:-:S05]  /*0c00*/  IADD3 R15, PT, PT, R17, 0x1, RZ ;  /* 0x00000001110f7810 */ /* 0x000fca0007ffe0ff */
[----:B---3--:R-:W-:-:S06]  /*0c10*/  IMAD.WIDE.U32 R14, R15, 0x4, R12 ;  /* 0x000000040f0e7825 */ /* 0x008fcc00078e000c */
[----:B------:R-:W-:Y:S01]  /*0c20*/  @P3 VIADD R17, R17, 0x2 ;  /* 0x0000000211113836 */ /* 0x000fe20000000000 */
[----:B------:R-:W2:Y:S03]  /*0c30*/  LDG.E R14, desc[UR8][R14.64] ;  /* 0x000000080e0e7981 */ /* 0x000ea6000c1e1900 */
[----:B------:R-:W-:-:S06]  /*0c40*/  @P3 IMAD.WIDE.U32 R12, R17, 0x4, R12 ;  /* 0x00000004110c3825 */ /* 0x000fcc00078e000c */
[----:B------:R-:W3:Y:S04]  /*0c50*/  @P3 LDG.E R12, desc[UR8][R12.64] ;  /* 0x000000080c0c3981 */ /* 0x000ee8000c1e1900 */
[----:B--2---:R4:W-:Y:S04]  /*0c60*/  STS [R19+0x4], R14 ;  /* 0x0000040e13007388 */ /* 0x0049e80000000800 */
[----:B---3--:R4:W-:Y:S02]  /*0c70*/  @P3 STS [R19+0x8], R12 ;  /* 0x0000080c13003388 */ /* 0x0089e40000000800 */
.L_x_173:
[----:B------:R-:W-:Y:S05]  /*0c80*/  @!P0 BRA `(.L_x_176) ;  /* 0xfffffff4003c8947 */ /* 0x000fea000383ffff */
.L_x_170:
[----:B------:R-:W-:Y:S05]  /*0c90*/  BSYNC.RECONVERGENT B0 ;  /* 0x0000000000007941 */ /* 0x000fea0003800200 */
.L_x_169:
[----:B------:R-:W5:Y:S01]  /*0ca0*/  LDCU UR5, c[0x0][0x398] ;  /* 0x00007300ff0577ac */ /* 0x000f620008000800 */
[----:B------:R-:W0:Y:S01]  /*0cb0*/  S2UR UR10, SR_CgaCtaId ;  /* 0x00000000000a79c3 */ /* 0x000e220000008800 */
[----:B------:R-:W-:Y:S01]  /*0cc0*/  ISETP.NE.AND P0, PT, R5, RZ, PT ;  /* 0x000000ff0500720c */ /* 0x000fe20003f05270 */
[----:B------:R-:W-:Y:S01]  /*0cd0*/  BSSY.RECONVERGENT B0, `(.L_x_177) ;  /* 0x00000ad000007945 */ /* 0x000fe20003800200 */
[----:B------:R-:W-:Y:S01]  /*0ce0*/  UMOV UR7, 0x400 ;  /* 0x0000040000077882 */ /* 0x000fe20000000000 */
[----:B------:R-:W-:Y:S01]  /*0cf0*/  SHF.L.U32 R6, R6, 0x2, RZ ;  /* 0x0000000206067819 */ /* 0x000fe200000006ff */
[----:B------:R-:W-:Y:S01]  /*0d00*/  UIADD3 UR4, UPT, UPT, UR7, 0x200, URZ ;  /* 0x0000020007047890 */ /* 0x000fe2000fffe0ff */
[----:B-----5:R-:W-:-:S03]  /*0d10*/  ISETP.GE.U32.OR P0, PT, R4, UR5, !P0 ;  /* 0x0000000504007c0c */ /* 0x020fc6000c706470 */
[----:B0-----:R-:W-:-:S06]  /*0d20*/  ULEA UR4, UR10, UR4, 0x18 ;  /* 0x000000040a047291 */ /* 0x001fcc000f8ec0ff */
[----:B------:R-:W-:-:S04]  /*0d30*/  VIADD R7, R6, UR4 ;  /* 0x0000000406077c36 */ /* 0x000fc80008000000 */
[----:B------:R-:W-:Y:S05]  /*0d40*/  @P0 BRA `(.L_x_178) ;  /* 0x0000000800940947 */ /* 0x000fea0003800000 */
[C---:B------:R-:W-:Y:S01]  /*0d50*/  IADD3 R9, PT, PT, R5.reuse, -0x1, RZ ;  /* 0xffffffff05097810 */ /* 0x040fe20007ffe0ff */
[----:B------:R-:W-:Y:S01]  /*0d60*/  BSSY.RECONVERGENT B1, `(.L_x_179) ;  /* 0x000004e000017945 */ /* 0x000fe20003800200 */
[----:B------:R-:W-:Y:S02]  /*0d70*/  LOP3.LUT R8, R5, 0xf, RZ, 0xc0, !PT ;  /* 0x0000000f05087812 */ /* 0x000fe400078ec0ff */
[----:B------:R-:W-:Y:S01]  /*0d80*/  ISETP.GE.U32.AND P0, PT, R9, 0xf, PT ;  /* 0x0000000f0900780c */ /* 0x000fe20003f06070 */
[----:B------:R-:W-:Y:S01]  /*0d90*/  IMAD.MOV.U32 R9, RZ, RZ, RZ ;  /* 0x000000ffff097224 */ /* 0x000fe200078e00ff */
[----:B------:R-:W-:-:S11]  /*0da0*/  ISETP.NE.AND P1, PT, R8, RZ, PT ;  /* 0x000000ff0800720c */ /* 0x000fd60003f25270 */
[----:B------:R-:W-:Y:S05]  /*0db0*/  @!P0 BRA `(.L_x_180) ;  /* 0x0000000400208947 */ /* 0x000fea0003800000 */
[----:B------:R-:W-:Y:S01]  /*0dc0*/  HFMA2 R10, -RZ, RZ, 0, 0 ;  /* 0x00000000ff0a7431 */ /* 0x000fe200000001ff */
[----:B------:R-:W-:-:S07]  /*0dd0*/  LOP3.LUT R9, R5, 0xfffffff0, RZ, 0xc0, !PT ;  /* 0xfffffff005097812 */ /* 0x000fce00078ec0ff */
.L_x_181:
[----:B012-4-:R-:W0:Y:S01]  /*0de0*/  LDC.64 R12, c[0x0][0x380] ;  /* 0x0000e000ff0c7b82 */ /* 0x017e220000000a00 */
[----:B------:R-:W-:-:S05]  /*0df0*/  IMAD R21, R4, R5, R10 ;  /* 0x0000000504157224 */ /* 0x000fca00078e020a */
[C---:B------:R-:W-:Y:S01]  /*0e00*/  IADD3 R25, PT, PT, R21.reuse, 0x2, RZ ;  /* 0x0000000215197810 */ /* 0x040fe20007ffe0ff */
[----:B------:R-:W-:-:S04]  /*0e10*/  VIADD R27, R21, 0x3 ;  /* 0x00000003151b7836 */ /* 0x000fc80000000000 */
[----:B0-----:R-:W-:-:S04]  /*0e20*/  IMAD.WIDE.U32 R24, R25, 0x4, R12 ;  /* 0x0000000419187825 */ /* 0x001fc800078e000c */
[--C-:B---3--:R-:W-:Y:S01]  /*0e30*/  IMAD.WIDE.U32 R14, R21, 0x4, R12.reuse ;  /* 0x00000004150e7825 */ /* 0x108fe200078e000c */
[----:B------:R0:W2:Y:S04]  /*0e40*/  LDG.E R20, desc[UR8][R24.64] ;  /* 0x0000000818147981 */ /* 0x0000a8000c1e1900 */
[----:B------:R1:W3:Y:S01]  /*0e50*/  LDG.E R19, desc[UR8][R14.64] ;  /* 0x000000080e137981 */ /* 0x0002e2000c1e1900 */
[----:B------:R-:W-:-:S04]  /*0e60*/  IMAD.WIDE.U32 R26, R27, 0x4, R12 ;  /* 0x000000041b1a7825 */ /* 0x000fc800078e000c */
[----:B------:R-:W-:Y:S02]  /*0e70*/  VIADD R29, R21, 0x1 ;  /* 0x00000001151d7836 */ /* 0x000fe40000000000 */
[----:B------:R4:W5:Y:S02]  /*0e80*/  LDG.E R26, desc[UR8][R26.64] ;  /* 0x000000081a1a7981 */ /* 0x000964000c1e1900 */
[----:B------:R-:W-:-:S06]  /*0e90*/  IMAD.WIDE.U32 R28, R29, 0x4, R12 ;  /* 0x000000041d1c7825 */ /* 0x000fcc00078e000c */
[----:B------:R-:W5:Y:S01]  /*0ea0*/  LDG.E R28, desc[UR8][R28.64] ;  /* 0x000000081c1c7981 */ /* 0x000f62000c1e1900 */
[C---:B------:R-:W-:Y:S02]  /*0eb0*/  IADD3 R11, PT, PT, R21.reuse, 0x4, RZ ;  /* 0x00000004150b7810 */ /* 0x040fe40007ffe0ff */
[C---:B------:R-:W-:Y:S02]  /*0ec0*/  IADD3 R17, PT, PT, R21.reuse, 0x6, RZ ;  /* 0x0000000615117810 */ /* 0x040fe40007ffe0ff */
[----:B0-----:R-:W-:Y:S01]  /*0ed0*/  IADD3 R25, PT, PT, R21, 0x7, RZ ;  /* 0x0000000715197810 */ /* 0x001fe20007ffe0ff */
[----:B-1----:R-:W-:-:S04]  /*0ee0*/  IMAD.WIDE.U32 R14, R11, 0x4, R12 ;  /* 0x000000040b0e7825 */ /* 0x002fc800078e000c */
[----:B------:R-:W-:Y:S01]  /*0ef0*/  IMAD.WIDE.U32 R16, R17, 0x4, R12 ;  /* 0x0000000411107825 */ /* 0x000fe200078e000c */
[----:B------:R0:W5:Y:S03]  /*0f00*/  LDG.E R11, desc[UR8][R14.64] ;  /* 0x000000080e0b7981 */ /* 0x000166000c1e1900 */
[----:B----4-:R-:W-:Y:S01]  /*0f10*/  VIADD R27, R21, 0x8 ;  /* 0x00000008151b7836 */ /* 0x010fe20000000000 */
[----:B------:R1:W4:Y:S01]  /*0f20*/  LDG.E R29, desc[UR8][R16.64] ;  /* 0x00000008101d7981 */ /* 0x000322000c1e1900 */
[----:B------:R-:W-:Y:S02]  /*0f30*/  IMAD R18, R0, R5, R10 ;  /* 0x0000000500127224 */ /* 0x000fe400078e020a */
[----:B0-----:R-:W-:Y:S01]  /*0f40*/  IMAD.WIDE.U32 R14, R25, 0x4, R12 ;  /* 0x00000004190e7825 */ /* 0x001fe200078e000c */
[----:B-1----:R-:W-:-:S03]  /*0f50*/  IADD3 R17, PT, PT, R21, 0x9, RZ ;  /* 0x0000000915117810 */ /* 0x002fc60007ffe0ff */
[----:B------:R-:W-:Y:S02]  /*0f60*/  IMAD.WIDE.U32 R24, R27, 0x4, R12 ;  /* 0x000000041b187825 */ /* 0x000fe400078e000c */
[----:B------:R0:W4:Y:S02]  /*0f70*/  LDG.E R27, desc[UR8][R14.64] ;  /* 0x000000080e1b7981 */ /* 0x000124000c1e1900 */
[----:B------:R-:W-:Y:S02]  /*0f80*/  VIADD R23, R21, 0x5 ;  /* 0x0000000515177836 */ /* 0x000fe40000000000 */
[----:B------:R-:W-:Y:S01]  /*0f90*/  IMAD R18, R18, 0x4, R7 ;  /* 0x0000000412127824 */ /* 0x000fe200078e0207 */
[----:B------:R1:W4:Y:S01]  /*0fa0*/  LDG.E R25, desc[UR8][R24.64] ;  /* 0x0000000818197981 */ /* 0x000322000c1e1900 */
[----:B------:R-:W-:-:S04]  /*0fb0*/  IMAD.WIDE.U32 R22, R23, 0x4, R12 ;  /* 0x0000000417167825 */ /* 0x000fc800078e000c */
[----:B0-----:R-:W-:Y:S02]  /*0fc0*/  IMAD.WIDE.U32 R14, R17, 0x4, R12 ;  /* 0x00000004110e7825 */ /* 0x001fe400078e000c */
[----:B------:R-:W4:Y:S02]  /*0fd0*/  LDG.E R22, desc[UR8][R22.64] ;  /* 0x0000000816167981 */ /* 0x000f24000c1e1900 */
[C---:B------:R-:W-:Y:S01]  /*0fe0*/  VIADD R17, R21.reuse, 0xa ;  /* 0x0000000a15117836 */ /* 0x040fe20000000000 */
[----:B-1----:R-:W-:-:S03]  /*0ff0*/  IADD3 R24, PT, PT, R21, 0xb, RZ ;  /* 0x0000000b15187810 */ /* 0x002fc60007ffe0ff */
[--C-:B------:R-:W-:Y:S01]  /*1000*/  IMAD.WIDE.U32 R16, R17, 0x4, R12.reuse ;  /* 0x0000000411107825 */ /* 0x100fe200078e000c */
[----:B------:R0:W4:Y:S03]  /*1010*/  LDG.E R23, desc[UR8][R14.64] ;  /* 0x000000080e177981 */ /* 0x000126000c1e1900 */
[----:B0-----:R-:W-:-:S05]  /*1020*/  IMAD.WIDE.U32 R14, R24, 0x4, R12 ;  /* 0x00000004180e7825 */ /* 0x001fca00078e000c */
[----:B------:R-:W4:Y:S04]  /*1030*/  LDG.E R24, desc[UR8][R14.64] ;  /* 0x000000080e187981 */ /* 0x000f28000c1e1900 */
[----:B--2---:R0:W-:Y:S04]  /*1040*/  STS [R18+0x8], R20 ;  /* 0x0000081412007388 */ /* 0x0041e80000000800 */
[----:B---3--:R1:W-:Y:S01]  /*1050*/  STS [R18], R19 ;  /* 0x0000001312007388 */ /* 0x0083e20000000800 */
[----:B0-----:R-:W-:-:S03]  /*1060*/  VIADD R20, R21, 0xc ;  /* 0x0000000c15147836 */ /* 0x001fc60000000000 */
[----:B-1----:R0:W2:Y:S04]  /*1070*/  LDG.E R19, desc[UR8][R16.64] ;  /* 0x0000000810137981 */ /* 0x0020a8000c1e1900 */
[----:B-----5:R1:W-:Y:S01]  /*1080*/  STS [R18+0xc], R26 ;  /* 0x00000c1a12007388 */ /* 0x0203e20000000800 */
[----:B0-----:R-:W-:Y:S01]  /*1090*/  IMAD.WIDE.U32 R16, R20, 0x4, R12 ;  /* 0x0000000414107825 */ /* 0x001fe200078e000c */
[C---:B------:R-:W-:Y:S02]  /*10a0*/  IADD3 R20, PT, PT, R21.reuse, 0xd, RZ ;  /* 0x0000000d15147810 */ /* 0x040fe40007ffe0ff */
[----:B-1----:R-:W-:-:S03]  /*10b0*/  IADD3 R26, PT, PT, R21, 0xf, RZ ;  /* 0x0000000f151a7810 */ /* 0x002fc60007ffe0ff */
[----:B------:R-:W-:-:S04]  /*10c0*/  IMAD.WIDE.U32 R14, R20, 0x4, R12 ;  /* 0x00000004140e7825 */ /* 0x000fc800078e000c */
[----:B------:R-:W-:Y:S01]  /*10d0*/  VIADD R20, R21, 0xe ;  /* 0x0000000e15147836 */ /* 0x000fe20000000000 */
[----:B------:R0:W-:Y:S03]  /*10e0*/  STS [R18+0x4], R28 ;  /* 0x0000041c12007388 */ /* 0x0001e60000000800 */
[--C-:B------:R-:W-:Y:S01]  /*10f0*/  IMAD.WIDE.U32 R20, R20, 0x4, R12.reuse ;  /* 0x0000000414147825 */ /* 0x100fe200078e000c */
[----:B------:R-:W3:Y:S03]  /*1100*/  LDG.E R15, desc[UR8][R14.64] ;  /* 0x000000080e0f7981 */ /* 0x000ee6000c1e1900 */
[----:B------:R-:W-:Y:S02]  /*1110*/  IMAD.WIDE.U32 R12, R26, 0x4, R12 ;  /* 0x000000041a0c7825 */ /* 0x000fe400078e000c */
[----:B------:R-:W5:Y:S04]  /*1120*/  LDG.E R21, desc[UR8][R20.64] ;  /* 0x0000000814157981 */ /* 0x000f68000c1e1900 */
[----:B0-----:R-:W5:Y:S04]  /*1130*/  LDG.E R28, desc[UR8][R16.64] ;  /* 0x00000008101c7981 */ /* 0x001f68000c1e1900 */
[----:B------:R-:W5:Y:S01]  /*1140*/  LDG.E R13, desc[UR8][R12.64] ;  /* 0x000000080c0d7981 */ /* 0x000f62000c1e1900 */
[----:B------:R-:W-:-:S03]  /*1150*/  VIADD R10, R10, 0x10 ;  /* 0x000000100a0a7836 */ /* 0x000fc60000000000 */
[----:B------:R0:W-:Y:S04]  /*1160*/  STS [R18+0x10], R11 ;  /* 0x0000100b12007388 */ /* 0x0001e80000000800 */
[----:B----4-:R0:W-:Y:S04]  /*1170*/  STS [R18+0x14], R22 ;  /* 0x0000141612007388 */ /* 0x0101e80000000800 */
[----:B------:R0:W-:Y:S04]  /*1180*/  STS [R18+0x18], R29 ;  /* 0x0000181d12007388 */ /* 0x0001e80000000800 */
[----:B------:R0:W-:Y:S04]  /*1190*/  STS [R18+0x1c], R27 ;  /* 0x00001c1b12007388 */ /* 0x0001e80000000800 */
[----:B------:R0:W-:Y:S04]  /*11a0*/  STS [R18+0x20], R25 ;  /* 0x0000201912007388 */ /* 0x0001e80000000800 */
[----:B------:R0:W-:Y:S01]  /*11b0*/  STS [R18+0x24], R23 ;  /* 0x0000241712007388 */ /* 0x0001e20000000800 */
[----:B------:R-:W-:-:S03]  /*11c0*/  ISETP.NE.AND P0, PT, R10, R9, PT ;  /* 0x000000090a00720c */ /* 0x000fc60003f05270 */
[----:B------:R0:W-:Y:S04]  /*11d0*/  STS [R18+0x2c], R24 ;  /* 0x00002c1812007388 */ /* 0x0001e80000000800 */
[----:B--2---:R0:W-:Y:S04]  /*11e0*/  STS [R18+0x28], R19 ;  /* 0x0000281312007388 */ /* 0x0041e80000000800 */
[----:B---3--:R0:W-:Y:S04]  /*11f0*/  STS [R18+0x34], R15 ;  /* 0x0000340f12007388 */ /* 0x0081e80000000800 */
[----:B-----5:R0:W-:Y:S04]  /*1200*/  STS [R18+0x38], R21 ;  /* 0x0000381512007388 */ /* 0x0201e80000000800 */
[----:B------:R0:W-:Y:S04]  /*1210*/  STS [R18+0x30], R28 ;  /* 0x0000301c12007388 */ /* 0x0001e80000000800 */
[----:B------:R0:W-:Y:S01]  /*1220*/  STS [R18+0x3c], R13 ;  /* 0x00003c0d12007388 */ /* 0x0001e20000000800 */
[----:B------:R-:W-:Y:S05]  /*1230*/  @P0 BRA `(.L_x_181) ;  /* 0xfffffff800e80947 */ /* 0x000fea000383ffff */
.L_x_180:
[----:B------:R-:W-:Y:S05]  /*1240*/  BSYNC.RECONVERGENT B1 ;  /* 0x0000000000017941 */ /* 0x000fea0003800200 */
.L_x_179:
[----:B------:R-:W-:Y:S05]  /*1250*/  @!P1 BRA `(.L_x_178) ;  /* 0x0000000400509947 */ /* 0x000fea0003800000 */
[----:B------:R-:W-:Y:S01]  /*1260*/  ISETP.GE.U32.AND P0, PT, R8, 0x8, PT ;  /* 0x000000080800780c */ /* 0x000fe20003f06070 */
[----:B------:R-:W-:Y:S01]  /*1270*/  BSSY.RECONVERGENT B1, `(.L_x_182) ;  /* 0x0000028000017945 */ /* 0x000fe20003800200 */
[----:B01----:R-:W-:-:S04]  /*1280*/  LOP3.LUT R24, R5, 0x7, RZ, 0xc0, !PT ;  /* 0x0000000705187812 */ /* 0x003fc800078ec0ff */
[----:B------:R-:W-:-:S07]  /*1290*/  ISETP.NE.AND P1, PT, R24, RZ, PT ;  /* 0x000000ff1800720c */ /* 0x000fce0003f25270 */
[----:B------:R-:W-:Y:S06]  /*12a0*/  @!P0 BRA `(.L_x_183) ;  /* 0x0000000000908947 */ /* 0x000fec0003800000 */
[----:B------:R-:W0:Y:S01]  /*12b0*/  LDC.64 R10, c[0x0][0x380] ;  /* 0x0000e000ff0a7b82 */ /* 0x000e220000000a00 */
[----:B------:R-:W-:-:S04]  /*12c0*/  IMAD R25, R4, R5, R9 ;  /* 0x0000000504197224 */ /* 0x000fc800078e0209 */
[C---:B------:R-:W-:Y:S01]  /*12d0*/  VIADD R13, R25.reuse, 0x2 ;  /* 0x00000002190d7836 */ /* 0x040fe20000000000 */
[C---:B--2---:R-:W-:Y:S01]  /*12e0*/  IADD3 R23, PT, PT, R25.reuse, 0x1, RZ ;  /* 0x0000000119177810 */ /* 0x044fe20007ffe0ff */
[C---:B------:R-:W-:Y:S01]  /*12f0*/  VIADD R17, R25.reuse, 0x4 ;  /* 0x0000000419117836 */ /* 0x040fe20000000000 */
[C---:B------:R-:W-:Y:S01]  /*1300*/  IADD3 R15, PT, PT, R25.reuse, 0x3, RZ ;  /* 0x00000003190f7810 */ /* 0x040fe20007ffe0ff */
[C---:B------:R-:W-:Y:S01]  /*1310*/  VIADD R21, R25.reuse, 0x6 ;  /* 0x0000000619157836 */ /* 0x040fe20000000000 */
[C---:B---34-:R-:W-:Y:S01]  /*1320*/  IADD3 R19, PT, PT, R25.reuse, 0x5, RZ ;  /* 0x0000000519137810 */ /* 0x058fe20007ffe0ff */
[C---:B0-----:R-:W-:Y:S01]  /*1330*/  IMAD.WIDE.U32 R26, R25.reuse, 0x4, R10 ;  /* 0x00000004191a7825 */ /* 0x041fe200078e000a */
[----:B------:R-:W-:-:S03]  /*1340*/  IADD3 R25, PT, PT, R25, 0x7, RZ ;  /* 0x0000000719197810 */ /* 0x000fc60007ffe0ff */
[--C-:B------:R-:W-:Y:S01]  /*1350*/  IMAD.WIDE.U32 R22, R23, 0x4, R10.reuse ;  /* 0x0000000417167825 */ /* 0x100fe200078e000a */
[----:B------:R0:W2:Y:S03]  /*1360*/  LDG.E R8, desc[UR8][R26.64] ;  /* 0x000000081a087981 */ /* 0x0000a6000c1e1900 */
[--C-:B------:R-:W-:Y:S02]  /*1370*/  IMAD.WIDE.U32 R12, R13, 0x4, R10.reuse ;  /* 0x000000040d0c7825 */ /* 0x100fe400078e000a */
[----:B------:R-:W3:Y:S02]  /*1380*/  LDG.E R22, desc[UR8][R22.64] ;  /* 0x0000000816167981 */ /* 0x000ee4000c1e1900 */
[--C-:B------:R-:W-:Y:S02]  /*1390*/  IMAD.WIDE.U32 R14, R15, 0x4, R10.reuse ;  /* 0x000000040f0e7825 */ /* 0x100fe400078e000a */
[----:B------:R-:W4:Y:S02]  /*13a0*/  LDG.E R12, desc[UR8][R12.64] ;  /* 0x000000080c0c7981 */ /* 0x000f24000c1e1900 */
[----:B------:R-:W-:-:S02]  /*13b0*/  IMAD.WIDE.U32 R16, R17, 0x4, R10 ;  /* 0x0000000411107825 */ /* 0x000fc400078e000a */
[----:B------:R-:W5:Y:S02]  /*13c0*/  LDG.E R14, desc[UR8][R14.64] ;  /* 0x000000080e0e7981 */ /* 0x000f64000c1e1900 */
[--C-:B------:R-:W-:Y:S02]  /*13d0*/  IMAD.WIDE.U32 R18, R19, 0x4, R10.reuse ;  /* 0x0000000413127825 */ /* 0x100fe400078e000a */
[----:B------:R-:W5:Y:S02]  /*13e0*/  LDG.E R16, desc[UR8][R16.64] ;  /* 0x0000000810107981 */ /* 0x000f64000c1e1900 */
[--C-:B------:R-:W-:Y:S02]  /*13f0*/  IMAD.WIDE.U32 R20, R21, 0x4, R10.reuse ;  /* 0x0000000415147825 */ /* 0x100fe400078e000a */
[----:B------:R-:W5:Y:S02]  /*1400*/  LDG.E R18, desc[UR8][R18.64] ;  /* 0x0000000812127981 */ /* 0x000f64000c1e1900 */
[----:B------:R-:W-:-:S02]  /*1410*/  IMAD.WIDE.U32 R10, R25, 0x4, R10 ;  /* 0x00000004190a7825 */ /* 0x000fc400078e000a */
[----:B------:R-:W5:Y:S04]  /*1420*/  LDG.E R20, desc[UR8][R20.64] ;  /* 0x0000000814147981 */ /* 0x000f68000c1e1900 */
[----:B------:R-:W5:Y:S01]  /*1430*/  LDG.E R10, desc[UR8][R10.64] ;  /* 0x000000080a0a7981 */ /* 0x000f62000c1e1900 */
[----:B0-----:R-:W-:-:S04]  /*1440*/  IMAD R26, R0, R5, R9 ;  /* 0x00000005001a7224 */ /* 0x001fc800078e0209 */
[----:B------:R-:W-:Y:S01]  /*1450*/  IMAD R25, R26, 0x4, R7 ;  /* 0x000000041a197824 */ /* 0x000fe200078e0207 */
[----:B------:R-:W-:-:S04]  /*1460*/  IADD3 R9, PT, PT, R9, 0x8, RZ ;  /* 0x0000000809097810 */ /* 0x000fc80007ffe0ff */
[----:B--2---:R0:W-:Y:S04]  /*1470*/  STS [R25], R8 ;  /* 0x0000000819007388 */ /* 0x0041e80000000800 */
[----:B---3--:R0:W-:Y:S04]  /*1480*/  STS [R25+0x4], R22 ;  /* 0x0000041619007388 */ /* 0x0081e80000000800 */
[----:B----4-:R0:W-:Y:S04]  /*1490*/  STS [R25+0x8], R12 ;  /* 0x0000080c19007388 */ /* 0x0101e80000000800 */
[----:B-----5:R0:W-:Y:S04]  /*14a0*/  STS [R25+0xc], R14 ;  /* 0x00000c0e19007388 */ /* 0x0201e80000000800 */
[----:B------:R0:W-:Y:S04]  /*14b0*/  STS [R25+0x10], R16 ;  /* 0x0000101019007388 */ /* 0x0001e80000000800 */
[----:B------:R0:W-:Y:S04]  /*14c0*/  STS [R25+0x14], R18 ;  /* 0x0000141219007388 */ /* 0x0001e80000000800 */
[----:B------:R0:W-:Y:S04]  /*14d0*/  STS [R25+0x18], R20 ;  /* 0x0000181419007388 */ /* 0x0001e80000000800 */
[----:B------:R0:W-:Y:S02]  /*14e0*/  STS [R25+0x1c], R10 ;  /* 0x00001c0a19007388 */ /* 0x0001e40000000800 */
.L_x_183:
[----:B------:R-:W-:Y:S05]  /*14f0*/  BSYNC.RECONVERGENT B1 ;  /* 0x0000000000017941 */ /* 0x000fea0003800200 */
.L_x_182:
[----:B------:R-:W-:Y:S05]  /*1500*/  @!P1 BRA `(.L_x_178) ;  /* 0x0000000000a49947 */ /* 0x000fea0003800000 */
[----:B------:R-:W-:Y:S01]  /*1510*/  ISETP.GE.U32.AND P0, PT, R24, 0x4, PT ;  /* 0x000000041800780c */ /* 0x000fe20003f06070 */
[----:B------:R-:W-:Y:S01]  /*1520*/  BSSY.RECONVERGENT B1, `(.L_x_184) ;  /* 0x0000018000017945 */ /* 0x000fe20003800200 */
[----:B0-----:R-:W-:-:S04]  /*1530*/  LOP3.LUT R8, R5, 0x3, RZ, 0xc0, !PT ;  /* 0x0000000305087812 */ /* 0x001fc800078ec0ff */
[----:B------:R-:W-:-:S07]  /*1540*/  ISETP.NE.AND P1, PT, R8, RZ, PT ;  /* 0x000000ff0800720c */ /* 0x000fce0003f25270 */
[----:B------:R-:W-:Y:S06]  /*1550*/  @!P0 BRA `(.L_x_185) ;  /* 0x0000000000508947 */ /* 0x000fec0003800000 */
[----:B--234-:R-:W0:Y:S01]  /*1560*/  LDC.64 R14, c[0x0][0x380] ;  /* 0x0000e000ff0e7b82 */ /* 0x01ce220000000a00 */
[----:B------:R-:W-:-:S04]  /*1570*/  IMAD R17, R4, R5, R9 ;  /* 0x0000000504117224 */ /* 0x000fc800078e0209 */
[C---:B------:R-:W-:Y:S01]  /*1580*/  VIADD R13, R17.reuse, 0x1 ;  /* 0x00000001110d7836 */ /* 0x040fe20000000000 */
[C---:B------:R-:W-:Y:S01]  /*1590*/  IADD3 R11, PT, PT, R17.reuse, 0x2, RZ ;  /* 0x00000002110b7810 */ /* 0x040fe20007ffe0ff */
[C---:B------:R-:W-:Y:S02]  /*15a0*/  VIADD R19, R17.reuse, 0x3 ;  /* 0x0000000311137836 */ /* 0x040fe40000000000 */
        /* <DEDUP_REMOVED lines=8> */
[----:B------:R-:W-:-:S05]  /*1630*/  IMAD R18, R0, R5, R9 ;  /* 0x0000000500127224 */ /* 0x000fca00078e0209 */
[----:B------:R-:W-:Y:S01]  /*1640*/  LEA R19, R18, R7, 0x2 ;  /* 0x0000000712137211 */ /* 0x000fe200078e10ff */
[----:B------:R-:W-:-:S04]  /*1650*/  VIADD R9, R9, 0x4 ;  /* 0x0000000409097836 */ /* 0x000fc80000000000 */
[----:B--2---:R0:W-:Y:S04]  /*1660*/  STS [R19], R16 ;  /* 0x0000001013007388 */ /* 0x0041e80000000800 */
[----:B---3--:R0:W-:Y:S04]  /*1670*/  STS [R19+0x4], R12 ;  /* 0x0000040c13007388 */ /* 0x0081e80000000800 */
[----:B----4-:R0:W-:Y:S04]  /*1680*/  STS [R19+0x8], R10 ;  /* 0x0000080a13007388 */ /* 0x0101e80000000800 */
[----:B-----5:R0:W-:Y:S02]  /*1690*/  STS [R19+0xc], R14 ;  /* 0x00000c0e13007388 */ /* 0x0201e40000000800 */
.L_x_185:
[----:B------:R-:W-:Y:S05]  /*16a0*/  BSYNC.RECONVERGENT B1 ;  /* 0x0000000000017941 */ /* 0x000fea0003800200 */
.L_x_184:
[----:B------:R-:W-:Y:S05]  /*16b0*/  @!P1 BRA `(.L_x_178) ;  /* 0x0000000000389947 */ /* 0x000fea0003800000 */
[----:B0-----:R-:W0:Y:S01]  /*16c0*/  LDC.64 R10, c[0x0][0x380] ;  /* 0x0000e000ff0a7b82 */ /* 0x001e220000000a00 */
[-CC-:B------:R-:W-:Y:S02]  /*16d0*/  IMAD R13, R0, R5.reuse, R9.reuse ;  /* 0x00000005000d7224 */ /* 0x180fe400078e0209 */
[----:B------:R-:W-:-:S03]  /*16e0*/  IMAD R15, R4, R5, R9 ;  /* 0x00000005040f7224 */ /* 0x000fc600078e0209 */
[----:B------:R-:W-:Y:S01]  /*16f0*/  LEA R13, R13, R6, 0x2 ;  /* 0x000000060d0d7211 */ /* 0x000fe200078e10ff */
[----:B------:R-:W-:-:S03]  /*1700*/  IMAD.MOV R6, RZ, RZ, -R8 ;  /* 0x000000ffff067224 */ /* 0x000fc600078e0a08 */
[----:B------:R-:W-:-:S07]  /*1710*/  IADD3 R13, PT, PT, R13, UR4, RZ ;  /* 0x000000040d0d7c10 */ /* 0x000fce000fffe0ff */
.L_x_186:
[----:B0-----:R-:W-:-:S06]  /*1720*/  IMAD.WIDE.U32 R8, R15, 0x4, R10 ;  /* 0x000000040f087825 */ /* 0x001fcc00078e000a */
[----:B------:R-:W5:Y:S01]  /*1730*/  LDG.E R8, desc[UR8][R8.64] ;  /* 0x0000000808087981 */ /* 0x000f62000c1e1900 */
[----:B------:R-:W-:Y:S01]  /*1740*/  VIADD R6, R6, 0x1 ;  /* 0x0000000106067836 */ /* 0x000fe20000000000 */
[----:B------:R-:W-:-:S04]  /*1750*/  IADD3 R15, PT, PT, R15, 0x1, RZ ;  /* 0x000000010f0f7810 */ /* 0x000fc80007ffe0ff */
[----:B------:R-:W-:Y:S01]  /*1760*/  ISETP.NE.AND P0, PT, R6, RZ, PT ;  /* 0x000000ff0600720c */ /* 0x000fe20003f05270 */
[----:B-----5:R0:W-:Y:S02]  /*1770*/  STS [R13], R8 ;  /* 0x000000080d007388 */ /* 0x0201e40000000800 */
[----:B0-----:R-:W-:-:S10]  /*1780*/  VIADD R13, R13, 0x4 ;  /* 0x000000040d0d7836 */ /* 0x001fd40000000000 */
[----:B------:R-:W-:Y:S05]  /*1790*/  @P0 BRA `(.L_x_186) ;  /* 0xfffffffc00e00947 */ /* 0x000fea000383ffff */
.L_x_178:
[----:B------:R-:W-:Y:S05]  /*17a0*/  BSYNC.RECONVERGENT B0 ;  /* 0x0000000000007941 */ /* 0x000fea0003800200 */
.L_x_177:
[----:B------:R-:W-:Y:S01]  /*17b0*/  BAR.SYNC.DEFER_BLOCKING 0x0 ;  /* 0x0000000000007b1d */ /* 0x000fe20000010000 */
[----:B------:R-:W-:-:S13]  /*17c0*/  ISETP.GT.U32.AND P0, PT, R5, 0xa, PT ;  /* 0x0000000a0500780c */ /* 0x000fda0003f04070 */
[----:B------:R-:W-:Y:S05]  /*17d0*/  @P0 BRA `(.L_x_187) ;  /* 0x0000000800100947 */ /* 0x000fea0003800000 */
[----:B------:R-:W-:Y:S01]  /*17e0*/  ISETP.NE.AND P0, PT, R2, RZ, PT ;  /* 0x000000ff0200720c */ /* 0x000fe20003f05270 */
[----:B------:R-:W-:Y:S01]  /*17f0*/  BSSY.RECONVERGENT B0, `(.L_x_188) ;  /* 0x000007b000007945 */ /* 0x000fe20003800200 */
[----:B------:R-:W-:-:S11]  /*1800*/  MOV R3, RZ ;  /* 0x000000ff00037202 */ /* 0x000fd60000000f00 */
[----:B------:R-:W-:Y:S05]  /*1810*/  @!P0 BRA `(.L_x_189) ;  /* 0x0000000400e08947 */ /* 0x000fea0003800000 */
[----:B------:R-:W-:Y:S01]  /*1820*/  IMAD R0, R0, 0x4, R7 ;  /* 0x0000000400007824 */ /* 0x000fe200078e0207 */
[C---:B------:R-:W-:Y:S01]  /*1830*/  ISETP.GE.U32.AND P1, PT, R2.reuse, 0x8, PT ;  /* 0x000000080200780c */ /* 0x040fe20003f26070 */
[----:B------:R-:W-:Y:S01]  /*1840*/  BSSY.RECONVERGENT B1, `(.L_x_190) ;  /* 0x000003c000017945 */ /* 0x000fe20003800200 */
[----:B------:R-:W-:Y:S01]  /*1850*/  LOP3.LUT R7, R2, 0x7, RZ, 0xc0, !PT ;  /* 0x0000000702077812 */ /* 0x000fe200078ec0ff */
[----:B------:R-:W-:Y:S01]  /*1860*/  HFMA2 R3, -RZ, RZ, 0, 0 ;  /* 0x00000000ff037431 */ /* 0x000fe200000001ff */
[----:B------:R-:W-:Y:S01]  /*1870*/  MOV R17, 0x7f7fffff ;  /* 0x7f7fffff00117802 */ /* 0x000fe20000000f00 */
[----:B------:R-:W0:Y:S01]  /*1880*/  LDS R0, [R0] ;  /* 0x0000000000007984 */ /* 0x000e220000000800 */
[----:B------:R-:W-:Y:S01]  /*1890*/  ISETP.NE.AND P0, PT, R7, RZ, PT ;  /* 0x000000ff0700720c */ /* 0x000fe20003f05270 */
[----:B------:R-:W-:-:S06]  /*18a0*/  IMAD.MOV.U32 R6, RZ, RZ, RZ ;  /* 0x000000ffff067224 */ /* 0x000fcc00078e00ff */
[----:B------:R-:W-:Y:S06]  /*18b0*/  @!P1 BRA `(.L_x_191) ;  /* 0x0000000000d09947 */ /* 0x000fec0003800000 */
[----:B------:R-:W-:Y:S01]  /*18c0*/  UIADD3 UR5, UPT, UPT, UR4, 0x10, URZ ;  /* 0x0000001004057890 */ /* 0x000fe2000fffe0ff */
[----:B------:R-:W-:Y:S01]  /*18d0*/  LOP3.LUT R6, R2, 0xfffffff8, RZ, 0xc0, !PT ;  /* 0xfffffff802067812 */ /* 0x000fe200078ec0ff */
[----:B------:R-:W-:Y:S01]  /*18e0*/  IMAD.MOV.U32 R17, RZ, RZ, 0x7f7fffff ;  /* 0x7f7fffffff117424 */ /* 0x000fe200078e00ff */
[----:B------:R-:W-:Y:S01]  /*18f0*/  MOV R5, RZ ;  /* 0x000000ff00057202 */ /* 0x000fe20000000f00 */
[----:B------:R-:W-:Y:S02]  /*1900*/  IMAD.MOV.U32 R3, RZ, RZ, RZ ;  /* 0x000000ffff037224 */ /* 0x000fe400078e00ff */
[----:B012---:R-:W-:-:S07]  /*1910*/  MOV R16, UR5 ;  /* 0x0000000500107c02 */ /* 0x007fce0008000f00 */
.L_x_192:
[----:B------:R-:W0:Y:S04]  /*1920*/  LDS.128 R8, [R16+-0x10] ;  /* 0xfffff00010087984 */ /* 0x000e280000000c00 */
[----:B---34-:R1:W2:Y:S02]  /*1930*/  LDS.128 R12, [R16] ;  /* 0x00000000100c7984 */ /* 0x0182a40000000c00 */
[----:B-1----:R-:W-:Y:S02]  /*1940*/  VIADD R16, R16, 0x20 ;  /* 0x0000002010107836 */ /* 0x002fe40000000000 */
[C---:B0-----:R-:W-:Y:S01]  /*1950*/  FADD R8, R0.reuse, -R8 ;  /* 0x8000000800087221 */ /* 0x041fe20000000000 */
[C---:B------:R-:W-:Y:S01]  /*1960*/  FADD R9, R0.reuse, -R9 ;  /* 0x8000000900097221 */ /* 0x040fe20000000000 */
[C---:B------:R-:W-:Y:S01]  /*1970*/  FADD R10, R0.reuse, -R10 ;  /* 0x8000000a000a7221 */ /* 0x040fe20000000000 */
[----:B------:R-:W-:Y:S01]  /*1980*/  FADD R11, R0, -R11 ;  /* 0x8000000b000b7221 */ /* 0x000fe20000000000 */
[----:B------:R-:W-:Y:S01]  /*1990*/  FMUL R8, R8, R8 ;  /* 0x0000000808087220 */ /* 0x000fe20000400000 */
[----:B------:R-:W-:Y:S01]  /*19a0*/  FMUL R9, R9, R9 ;  /* 0x0000000909097220 */ /* 0x000fe20000400000 */
[C---:B--2---:R-:W-:Y:S01]  /*19b0*/  FADD R12, R0.reuse, -R12 ;  /* 0x8000000c000c7221 */ /* 0x044fe20000000000 */
[----:B------:R-:W-:Y:S01]  /*19c0*/  FMUL R11, R11, R11 ;  /* 0x0000000b0b0b7220 */ /* 0x000fe20000400000 */
[----:B------:R-:W-:Y:S01]  /*19d0*/  FADD R13, R0, -R13 ;  /* 0x8000000d000d7221 */ /* 0x000fe20000000000 */
[----:B------:R-:W-:Y:S01]  /*19e0*/  FSETP.GEU.AND P5, PT, R8, R17, PT ;  /* 0x000000110800720b */ /* 0x000fe20003fae000 */
[C---:B------:R-:W-:Y:S01]  /*19f0*/  FADD R14, R0.reuse, -R14 ;  /* 0x8000000e000e7221 */ /* 0x040fe20000000000 */
[----:B------:R-:W-:Y:S01]  /*1a00*/  FADD R15, R0, -R15 ;  /* 0x8000000f000f7221 */ /* 0x000fe20000000000 */
[----:B------:R-:W-:Y:S01]  /*1a10*/  FMUL R13, R13, R13 ;  /* 0x0000000d0d0d7220 */ /* 0x000fe20000400000 */
[----:B------:R-:W-:Y:S01]  /*1a20*/  FSEL R8, R8, R17, !P5 ;  /* 0x0000001108087208 */ /* 0x000fe20006800000 */
[----:B------:R-:W-:Y:S01]  /*1a30*/  FMUL R17, R10, R10 ;  /* 0x0000000a0a117220 */ /* 0x000fe20000400000 */
[----:B------:R-:W-:Y:S01]  /*1a40*/  SEL R3, R5, R3, !P5 ;  /* 0x0000000305037207 */ /* 0x000fe20006800000 */
[----:B------:R-:W-:Y:S01]  /*1a50*/  FMUL R15, R15, R15 ;  /* 0x0000000f0f0f7220 */ /* 0x000fe20000400000 */
[----:B------:R-:W-:-:S04]  /*1a60*/  FSETP.GEU.AND P6, PT, R9, R8, PT ;  /* 0x000000080900720b */ /* 0x000fc80003fce000 */
[----:B------:R-:W-:Y:S01]  /*1a70*/  FSEL R8, R9, R8, !P6 ;  /* 0x0000000809087208 */ /* 0x000fe20007000000 */
[----:B------:R-:W-:-:S03]  /*1a80*/  FMUL R9, R12, R12 ;  /* 0x0000000c0c097220 */ /* 0x000fc60000400000 */
[----:B------:R-:W-:-:S04]  /*1a90*/  FSETP.GEU.AND P4, PT, R17, R8, PT ;  /* 0x000000081100720b */ /* 0x000fc80003f8e000 */
[----:B------:R-:W-:Y:S01]  /*1aa0*/  FSEL R8, R17, R8, !P4 ;  /* 0x0000000811087208 */ /* 0x000fe20006000000 */
[----:B------:R-:W-:-:S03]  /*1ab0*/  @!P6 VIADD R3, R5, 0x1 ;  /* 0x000000010503e836 */ /* 0x000fc60000000000 */
[----:B------:R-:W-:-:S04]  /*1ac0*/  FSETP.GEU.AND P3, PT, R11, R8, PT ;  /* 0x000000080b00720b */ /* 0x000fc80003f6e000 */
[----:B------:R-:W-:Y:S02]  /*1ad0*/  FSEL R8, R11, R8, !P3 ;  /* 0x000000080b087208 */ /* 0x000fe40005800000 */
[----:B------:R-:W-:Y:S02]  /*1ae0*/  @!P4 IADD3 R3, PT, PT, R5, 0x2, RZ ;  /* 0x000000020503c810 */ /* 0x000fe40007ffe0ff */
[----:B------:R-:W-:-:S04]  /*1af0*/  FSETP.GEU.AND P1, PT, R9, R8, PT ;  /* 0x000000080900720b */ /* 0x000fc80003f2e000 */
[----:B------:R-:W-:Y:S01]  /*1b00*/  FSEL R8, R9, R8, !P1 ;  /* 0x0000000809087208 */ /* 0x000fe20004800000 */
[----:B------:R-:W-:Y:S01]  /*1b10*/  FMUL R9, R14, R14 ;  /* 0x0000000e0e097220 */ /* 0x000fe20000400000 */
[----:B------:R-:W-:Y:S02]  /*1b20*/  @!P3 VIADD R3, R5, 0x3 ;  /* 0x000000030503b836 */ /* 0x000fe40000000000 */
[----:B------:R-:W-:-:S04]  /*1b30*/  FSETP.GEU.AND P2, PT, R13, R8, PT ;  /* 0x000000080d00720b */ /* 0x000fc80003f4e000 */
[----:B------:R-:W-:Y:S02]  /*1b40*/  FSEL R8, R13, R8, !P2 ;  /* 0x000000080d087208 */ /* 0x000fe40005000000 */
[----:B------:R-:W-:Y:S02]  /*1b50*/  @!P1 IADD3 R3, PT, PT, R5, 0x4, RZ ;  /* 0x0000000405039810 */ /* 0x000fe40007ffe0ff */
[----:B------:R-:W-:-:S04]  /*1b60*/  FSETP.GEU.AND P5, PT, R9, R8, PT ;  /* 0x000000080900720b */ /* 0x000fc80003fae000 */
[----:B------:R-:W-:Y:S01]  /*1b70*/  FSEL R8, R9, R8, !P5 ;  /* 0x0000000809087208 */ /* 0x000fe20006800000 */
[----:B------:R-:W-:-:S03]  /*1b80*/  @!P2 VIADD R3, R5, 0x5 ;  /* 0x000000050503a836 */ /* 0x000fc60000000000 */
[----:B------:R-:W-:-:S04]  /*1b90*/  FSETP.GEU.AND P3, PT, R15, R8, PT ;  /* 0x000000080f00720b */ /* 0x000fc80003f6e000 */
[----:B------:R-:W-:Y:S02]  /*1ba0*/  FSEL R17, R15, R8, !P3 ;  /* 0x000000080f117208 */ /* 0x000fe40005800000 */
[----:B------:R-:W-:-:S07]  /*1bb0*/  @!P5 IADD3 R3, PT, PT, R5, 0x6, RZ ;  /* 0x000000060503d810 */ /* 0x000fce0007ffe0ff */
[C---:B------:R-:W-:Y:S01]  /*1bc0*/  @!P3 VIADD R3, R5.reuse, 0x7 ;  /* 0x000000070503b836 */ /* 0x040fe20000000000 */
[----:B------:R-:W-:-:S04]  /*1bd0*/  IADD3 R5, PT, PT, R5, 0x8, RZ ;  /* 0x0000000805057810 */ /* 0x000fc80007ffe0ff */
[----:B------:R-:W-:-:S13]  /*1be0*/  ISETP.NE.AND P1, PT, R5, R6, PT ;  /* 0x000000060500720c */ /* 0x000fda0003f25270 */
[----:B------:R-:W-:Y:S05]  /*1bf0*/  @P1 BRA `(.L_x_192) ;  /* 0xfffffffc00481947 */ /* 0x000fea000383ffff */
.L_x_191:
[----:B------:R-:W-:Y:S05]  /*1c00*/  BSYNC.RECONVERGENT B1 ;  /* 0x0000000000017941 */ /* 0x000fea0003800200 */
.L_x_190:
[----:B------:R-:W-:Y:S05]  /*1c10*/  @!P0 BRA `(.L_x_189) ;  /* 0x0000000000e08947 */ /* 0x000fea0003800000 */
[----:B------:R-:W-:Y:S01]  /*1c20*/  ISETP.GE.U32.AND P0, PT, R7, 0x4, PT ;  /* 0x000000040700780c */ /* 0x000fe20003f06070 */
[----:B------:R-:W-:Y:S01]  /*1c30*/  BSSY.RECONVERGENT B1, `(.L_x_193) ;  /* 0x000001c000017945 */ /* 0x000fe20003800200 */
[----:B012-4-:R-:W-:-:S04]  /*1c40*/  LOP3.LUT R12, R2, 0x3, RZ, 0xc0, !PT ;  /* 0x00000003020c7812 */ /* 0x017fc800078ec0ff */
[----:B------:R-:W-:-:S07]  /*1c50*/  ISETP.NE.AND P4, PT, R12, RZ, PT ;  /* 0x000000ff0c00720c */ /* 0x000fce0003f85270 */
[----:B------:R-:W-:Y:S06]  /*1c60*/  @!P0 BRA `(.L_x_194) ;  /* 0x0000000000608947 */ /* 0x000fec0003800000 */
[----:B------:R-:W-:-:S05]  /*1c70*/  LEA R5, R6, UR4, 0x2 ;  /* 0x0000000406057c11 */ /* 0x000fca000f8e10ff */
[----:B------:R-:W0:Y:S04]  /*1c80*/  LDS.64 R10, [R5] ;  /* 0x00000000050a7984 */ /* 0x000e280000000a00 */
[----:B------:R-:W1:Y:S01]  /*1c90*/  LDS.64 R8, [R5+0x8] ;  /* 0x0000080005087984 */ /* 0x000e620000000a00 */
[C---:B0-----:R-:W-:Y:S01]  /*1ca0*/  FADD R10, R0.reuse, -R10 ;  /* 0x8000000a000a7221 */ /* 0x041fe20000000000 */
[----:B------:R-:W-:-:S03]  /*1cb0*/  FADD R11, R0, -R11 ;  /* 0x8000000b000b7221 */ /* 0x000fc60000000000 */
[----:B------:R-:W-:Y:S01]  /*1cc0*/  FMUL R10, R10, R10 ;  /* 0x0000000a0a0a7220 */ /* 0x000fe20000400000 */
[----:B------:R-:W-:Y:S01]  /*1cd0*/  FMUL R11, R11, R11 ;  /* 0x0000000b0b0b7220 */ /* 0x000fe20000400000 */
[C---:B-1----:R-:W-:Y:S01]  /*1ce0*/  FADD R8, R0.reuse, -R8 ;  /* 0x8000000800087221 */ /* 0x042fe20000000000 */
[----:B------:R-:W-:Y:S02]  /*1cf0*/  FADD R9, R0, -R9 ;  /* 0x8000000900097221 */ /* 0x000fe40000000000 */
[----:B------:R-:W-:Y:S01]  /*1d00*/  FSETP.GEU.AND P0, PT, R10, R17, PT ;  /* 0x000000110a00720b */ /* 0x000fe20003f0e000 */
[----:B------:R-:W-:Y:S01]  /*1d10*/  FMUL R7, R8, R8 ;  /* 0x0000000808077220 */ /* 0x000fe20000400000 */
[----:B------:R-:W-:Y:S02]  /*1d20*/  FMUL R8, R9, R9 ;  /* 0x0000000909087220 */ /* 0x000fe40000400000 */
[----:B------:R-:W-:Y:S02]  /*1d30*/  FSEL R10, R10, R17, !P0 ;  /* 0x000000110a0a7208 */ /* 0x000fe40004000000 */
[----:B------:R-:W-:-:S02]  /*1d40*/  SEL R3, R6, R3, !P0 ;  /* 0x0000000306037207 */ /* 0x000fc40004000000 */
[----:B------:R-:W-:-:S04]  /*1d50*/  FSETP.GEU.AND P1, PT, R11, R10, PT ;  /* 0x0000000a0b00720b */ /* 0x000fc80003f2e000 */
[----:B------:R-:W-:-:S04]  /*1d60*/  FSEL R10, R11, R10, !P1 ;  /* 0x0000000a0b0a7208 */ /* 0x000fc80004800000 */
[----:B------:R-:W-:-:S04]  /*1d70*/  FSETP.GEU.AND P2, PT, R7, R10, PT ;  /* 0x0000000a0700720b */ /* 0x000fc80003f4e000 */
[----:B------:R-:W-:Y:S02]  /*1d80*/  FSEL R7, R7, R10, !P2 ;  /* 0x0000000a07077208 */ /* 0x000fe40005000000 */
[----:B------:R-:W-:Y:S02]  /*1d90*/  @!P1 IADD3 R3, PT, PT, R6, 0x1, RZ ;  /* 0x0000000106039810 */ /* 0x000fe40007ffe0ff */
[----:B------:R-:W-:-:S04]  /*1da0*/  FSETP.GEU.AND P3, PT, R8, R7, PT ;  /* 0x000000070800720b */ /* 0x000fc80003f6e000 */
[----:B------:R-:W-:Y:S01]  /*1db0*/  FSEL R17, R8, R7, !P3 ;  /* 0x0000000708117208 */ /* 0x000fe20005800000 */
[----:B------:R-:W-:-:S08]  /*1dc0*/  @!P2 VIADD R3, R6, 0x2 ;  /* 0x000000020603a836 */ /* 0x000fd00000000000 */
[C---:B------:R-:W-:Y:S01]  /*1dd0*/  @!P3 IADD3 R3, PT, PT, R6.reuse, 0x3, RZ ;  /* 0x000000030603b810 */ /* 0x040fe20007ffe0ff */
[----:B------:R-:W-:-:S07]  /*1de0*/  VIADD R6, R6, 0x4 ;  /* 0x0000000406067836 */ /* 0x000fce0000000000 */
.L_x_194:
[----:B------:R-:W-:Y:S05]  /*1df0*/  BSYNC.RECONVERGENT B1 ;  /* 0x0000000000017941 */ /* 0x000fea0003800200 */
.L_x_193:
[----:B------:R-:W-:Y:S05]  /*1e00*/  @!P4 BRA `(.L_x_189) ;  /* 0x000000000064c947 */ /* 0x000fea0003800000 */
[----:B------:R-:W-:Y:S01]  /*1e10*/  ISETP.NE.AND P0, PT, R12, 0x1, PT ;  /* 0x000000010c00780c */ /* 0x000fe20003f05270 */
[----:B------:R-:W-:Y:S01]  /*1e20*/  BSSY.RECONVERGENT B1, `(.L_x_195) ;  /* 0x0000011000017945 */ /* 0x000fe20003800200 */
[----:B------:R-:W-:-:S04]  /*1e30*/  LOP3.LUT R2, R2, 0x1, RZ, 0xc0, !PT ;  /* 0x0000000102027812 */ /* 0x000fc800078ec0ff */
[----:B------:R-:W-:-:S07]  /*1e40*/  ISETP.NE.U32.AND P1, PT, R2, 0x1, PT ;  /* 0x000000010200780c */ /* 0x000fce0003f25070 */
[----:B------:R-:W-:Y:S06]  /*1e50*/  @!P0 BRA `(.L_x_196) ;  /* 0x0000000000348947 */ /* 0x000fec0003800000 */
[----:B------:R-:W-:-:S05]  /*1e60*/  LEA R2, R6, UR4, 0x2 ;  /* 0x0000000406027c11 */ /* 0x000fca000f8e10ff */
[----:B------:R-:W0:Y:S02]  /*1e70*/  LDS.64 R8, [R2] ;  /* 0x0000000002087984 */ /* 0x000e240000000a00 */
[C---:B0-----:R-:W-:Y:S01]  /*1e80*/  FADD R8, R0.reuse, -R8 ;  /* 0x8000000800087221 */ /* 0x041fe20000000000 */
[----:B------:R-:W-:-:S03]  /*1e90*/  FADD R9, R0, -R9 ;  /* 0x8000000900097221 */ /* 0x000fc60000000000 */
[----:B------:R-:W-:Y:S01]  /*1ea0*/  FMUL R8, R8, R8 ;  /* 0x0000000808087220 */ /* 0x000fe20000400000 */
[----:B------:R-:W-:-:S04]  /*1eb0*/  FMUL R10, R9, R9 ;  /* 0x00000009090a7220 */ /* 0x000fc80000400000 */
[----:B------:R-:W-:-:S04]  /*1ec0*/  FSETP.GEU.AND P0, PT, R8, R17, PT ;  /* 0x000000110800720b */ /* 0x000fc80003f0e000 */
[----:B------:R-:W-:Y:S02]  /*1ed0*/  FSEL R17, R8, R17, !P0 ;  /* 0x0000001108117208 */ /* 0x000fe40004000000 */
[----:B------:R-:W-:Y:S02]  /*1ee0*/  SEL R3, R6, R3, !P0 ;  /* 0x0000000306037207 */ /* 0x000fe40004000000 */
[----:B------:R-:W-:-:S04]  /*1ef0*/  FSETP.GEU.AND P2, PT, R10, R17, PT ;  /* 0x000000110a00720b */ /* 0x000fc80003f4e000 */
[----:B------:R-:W-:-:S09]  /*1f00*/  FSEL R17, R10, R17, !P2 ;  /* 0x000000110a117208 */ /* 0x000fd20005000000 */
[C---:B------:R-:W-:Y:S02]  /*1f10*/  @!P2 IADD3 R3, PT, PT, R6.reuse, 0x1, RZ ;  /* 0x000000010603a810 */ /* 0x040fe40007ffe0ff */
[----:B------:R-:W-:-:S07]  /*1f20*/  IADD3 R6, PT, PT, R6, 0x2, RZ ;  /* 0x0000000206067810 */ /* 0x000fce0007ffe0ff */
.L_x_196:
[----:B------:R-:W-:Y:S05]  /*1f30*/  BSYNC.RECONVERGENT B1 ;  /* 0x0000000000017941 */ /* 0x000fea0003800200 */
.L_x_195:
[----:B------:R-:W-:-:S05]  /*1f40*/  @!P1 LEA R2, R6, UR4, 0x2 ;  /* 0x0000000406029c11 */ /* 0x000fca000f8e10ff */
[----:B------:R-:W0:Y:S02]  /*1f50*/  @!P1 LDS R5, [R2] ;  /* 0x0000000002059984 */ /* 0x000e240000000800 */
[----:B0-----:R-:W-:-:S04]  /*1f60*/  @!P1 FADD R5, R0, -R5 ;  /* 0x8000000500059221 */ /* 0x001fc80000000000 */
[----:B------:R-:W-:-:S05]  /*1f70*/  @!P1 FMUL R0, R5, R5 ;  /* 0x0000000505009220 */ /* 0x000fca0000400000 */
[----:B------:R-:W-:-:S04]  /*1f80*/  @!P1 FSETP.GEU.AND P0, PT, R0, R17, PT ;  /* 0x000000110000920b */ /* 0x000fc80003f0e000 */
[----:B------:R-:W-:-:S09]  /*1f90*/  @!P1 SEL R3, R6, R3, !P0 ;  /* 0x0000000306039207 */ /* 0x000fd20004000000 */
.L_x_189:
[----:B------:R-:W-:Y:S05]  /*1fa0*/  BSYNC.RECONVERGENT B0 ;  /* 0x0000000000007941 */ /* 0x000fea0003800200 */
.L_x_188:
[----:B------:R-:W5:Y:S02]  /*1fb0*/  LDC.64 R6, c[0x0][0x390] ;  /* 0x0000e400ff067b82 */ /* 0x000f640000000a00 */
[----:B-----5:R-:W-:-:S05]  /*1fc0*/  IMAD.WIDE.U32 R4, R4, 0x4, R6 ;  /* 0x0000000404047825 */ /* 0x020fca00078e0006 */
[----:B0-----:R-:W5:Y:S02]  /*1fd0*/  LDG.E R0, desc[UR8][R4.64] ;  /* 0x0000000804007981 */ /* 0x001f64000c1e1900 */
[----:B-----5:R-:W-:-:S13]  /*1fe0*/  ISETP.NE.AND P0, PT, R3, R0, PT ;  /* 0x000000000300720c */ /* 0x020fda0003f05270 */
[----:B------:R-:W-:Y:S05]  /*1ff0*/  @!P0 EXIT ;  /* 0x000000000000894d */ /* 0x000fea0003800000 */
[----:B------:R-:W-:Y:S01]  /*2000*/  STG.E desc[UR8][R4.64], R3 ;  /* 0x0000000304007986 */ /* 0x000fe2000c101908 */
[----:B------:R-:W-:Y:S05]  /*2010*/  EXIT ;  /* 0x000000000000794d */ /* 0x000fea0003800000 */
.L_x_187:
[----:B------:R-:W-:Y:S01]  /*2020*/  ISETP.NE.AND P0, PT, R2, RZ, PT ;  /* 0x000000ff0200720c */ /* 0x000fe20003f05270 */
[----:B------:R-:W-:Y:S01]  /*2030*/  BSSY.RECONVERGENT B0, `(.L_x_197) ;  /* 0x0000085000007945 */ /* 0x000fe20003800200 */
[----:B------:R-:W-:-:S11]  /*2040*/  IMAD.MOV.U32 R6, RZ, RZ, RZ ;  /* 0x000000ffff067224 */ /* 0x000fd600078e00ff */
[----:B------:R-:W-:Y:S05]  /*2050*/  @!P0 BRA `(.L_x_198) ;  /* 0x0000000800088947 */ /* 0x000fea0003800000 */
[----:B------:R-:W5:Y:S01]  /*2060*/  I2F.U32.RP R6, R3 ;  /* 0x0000000300067306 */ /* 0x000f620000209000 */
[C---:B0-----:R-:W-:Y:S01]  /*2070*/  IMAD.IADD R8, R3.reuse, 0x1, R0 ;  /* 0x0000000103087824 */ /* 0x041fe200078e0200 */
[----:B------:R-:W-:Y:S01]  /*2080*/  ISETP.NE.U32.AND P2, PT, R3, RZ, PT ;  /* 0x000000ff0300720c */ /* 0x000fe20003f45070 */
[----:B------:R-:W-:-:S03]  /*2090*/  ULEA UR5, UR10, UR7, 0x18 ;  /* 0x000000070a057291 */ /* 0x000fc6000f8ec0ff */
[CC--:B------:R-:W-:Y:S02]  /*20a0*/  ISETP.GE.AND P0, PT, R8.reuse, R5.reuse, PT ;  /* 0x000000050800720c */ /* 0x0c0fe40003f06270 */
[C---:B------:R-:W-:Y:S02]  /*20b0*/  VIMNMX R9, PT, PT, R8.reuse, R5, !PT ;  /* 0x0000000508097248 */ /* 0x040fe40007fe0100 */
[----:B-12-4-:R-:W-:-:S04]  /*20c0*/  IADD3 R12, PT, PT, R8, R3, RZ ;  /* 0x00000003080c7210 */ /* 0x016fc80007ffe0ff */
[----:B------:R-:W-:Y:S01]  /*20d0*/  IADD3 R24, PT, PT, R12, R3, RZ ;  /* 0x000000030c187210 */ /* 0x000fe20007ffe0ff */
[----:B-----5:R-:W0:Y:S02]  /*20e0*/  MUFU.RCP R6, R6 ;  /* 0x0000000600067308 */ /* 0x020e240000001000 */
[----:B0-----:R-:W-:-:S06]  /*20f0*/  IADD3 R10, PT, PT, R6, 0xffffffe, RZ ;  /* 0x0ffffffe060a7810 */ /* 0x001fcc0007ffe0ff */
[----:B------:R0:W1:Y:S02]  /*2100*/  F2I.FTZ.U32.TRUNC.NTZ R11, R10 ;  /* 0x0000000a000b7305 */ /* 0x000064000021f000 */
[----:B0-----:R-:W-:Y:S02]  /*2110*/  MOV R10, RZ ;  /* 0x000000ff000a7202 */ /* 0x001fe40000000f00 */
[----:B-1----:R-:W-:-:S05]  /*2120*/  IADD3 R2, PT, PT, RZ, -R11, RZ ;  /* 0x8000000bff027210 */ /* 0x002fca0007ffe0ff */
[----:B------:R-:W-:Y:S01]  /*2130*/  IMAD R13, R2, R3, RZ ;  /* 0x00000003020d7224 */ /* 0x000fe200078e02ff */
[----:B------:R-:W-:-:S03]  /*2140*/  SEL R2, RZ, 0x1, P0 ;  /* 0x00000001ff027807 */ /* 0x000fc60000000000 */
[----:B------:R-:W-:Y:S01]  /*2150*/  IMAD.HI.U32 R11, R11, R13, R10 ;  /* 0x0000000d0b0b7227 */ /* 0x000fe200078e000a */
[----:B------:R-:W-:Y:S02]  /*2160*/  IADD3 R6, PT, PT, R9, -R8, -R2 ;  /* 0x8000000809067210 */ /* 0x000fe40007ffe802 */
[C---:B------:R-:W-:Y:S01]  /*2170*/  LEA R13, R0.reuse, UR5, 0x2 ;  /* 0x00000005000d7c11 */ /* 0x040fe2000f8e10ff */
[----:B------:R-:W-:Y:S02]  /*2180*/  IMAD R10, R0, R5, R0 ;  /* 0x00000005000a7224 */ /* 0x000fe400078e0200 */
[----:B------:R-:W-:-:S04]  /*2190*/  IMAD.HI.U32 R11, R11, R6, RZ ;  /* 0x000000060b0b7227 */ /* 0x000fc800078e00ff */
[----:B------:R-:W-:Y:S01]  /*21a0*/  IMAD R10, R10, 0x4, R7 ;  /* 0x000000040a0a7824 */ /* 0x000fe200078e0207 */
[----:B------:R-:W-:-:S04]  /*21b0*/  IADD3 R9, PT, PT, -R11, RZ, RZ ;  /* 0x000000ff0b097210 */ /* 0x000fc80007ffe1ff */
[C---:B---3--:R-:W-:Y:S01]  /*21c0*/  LEA R14, R3.reuse, R10, 0x2 ;  /* 0x0000000a030e7211 */ /* 0x048fe200078e10ff */
[C---:B------:R-:W-:Y:S01]  /*21d0*/  IMAD R6, R3.reuse, R9, R6 ;  /* 0x0000000903067224 */ /* 0x040fe200078e0206 */
[----:B------:R-:W-:Y:S02]  /*21e0*/  MOV R9, 0x7f7fffff ;  /* 0x7f7fffff00097802 */ /* 0x000fe40000000f00 */
[----:B------:R-:W-:Y:S02]  /*21f0*/  LEA R15, R3, R14, 0x2 ;  /* 0x0000000e030f7211 */ /* 0x000fe400078e10ff */
[----:B------:R-:W-:-:S13]  /*2200*/  ISETP.GE.U32.AND P0, PT, R6, R3, PT ;  /* 0x000000030600720c */ /* 0x000fda0003f06070 */
[----:B------:R-:W-:Y:S01]  /*2210*/  @P0 IMAD.IADD R6, R6, 0x1, -R3 ;  /* 0x0000000106060824 */ /* 0x000fe200078e0a03 */
[----:B------:R-:W-:-:S04]  /*2220*/  @P0 IADD3 R11, PT, PT, R11, 0x1, RZ ;  /* 0x000000010b0b0810 */ /* 0x000fc80007ffe0ff */
[----:B------:R-:W-:Y:S01]  /*2230*/  ISETP.GE.U32.AND P1, PT, R6, R3, PT ;  /* 0x000000030600720c */ /* 0x000fe20003f26070 */
[----:B------:R-:W-:-:S12]  /*2240*/  IMAD.MOV.U32 R6, RZ, RZ, RZ ;  /* 0x000000ffff067224 */ /* 0x000fd800078e00ff */
[----:B------:R-:W-:Y:S02]  /*2250*/  @P1 IADD3 R11, PT, PT, R11, 0x1, RZ ;  /* 0x000000010b0b1810 */ /* 0x000fe40007ffe0ff */
[----:B------:R-:W-:-:S04]  /*2260*/  @!P2 LOP3.LUT R11, RZ, R3, RZ, 0x33, !PT ;  /* 0x00000003ff0ba212 */ /* 0x000fc800078e33ff */
[----:B------:R-:W-:Y:S01]  /*2270*/  IADD3 R5, PT, PT, R2, R11, RZ ;  /* 0x0000000b02057210 */ /* 0x000fe20007ffe0ff */
[----:B------:R-:W-:-:S03]  /*2280*/  IMAD.MOV.U32 R11, RZ, RZ, RZ ;  /* 0x000000ffff0b7224 */ /* 0x000fc600078e00ff */
[----:B------:R-:W-:-:S07]  /*2290*/  LOP3.LUT R26, R5, 0x3, RZ, 0xc0, !PT ;  /* 0x00000003051a7812 */ /* 0x000fce00078ec0ff */
.L_x_206:
[----:B------:R-:W0:Y:S01]  /*22a0*/  LDC R17, c[0x0][0x39c] ;  /* 0x0000e700ff117b82 */ /* 0x000e220000000800 */
[----:B------:R-:W-:Y:S01]  /*22b0*/  BSSY.RECONVERGENT B1, `(.L_x_199) ;  /* 0x000003f000017945 */ /* 0x000fe20003800200 */
[----:B------:R-:W-:Y:S01]  /*22c0*/  IMAD.MOV.U32 R2, RZ, RZ, RZ ;  /* 0x000000ffff027224 */ /* 0x000fe200078e00ff */
[----:B0-----:R-:W-:-:S13]  /*22d0*/  ISETP.GE.AND P0, PT, R0, R17, PT ;  /* 0x000000110000720c */ /* 0x001fda0003f06270 */
[----:B------:R-:W-:Y:S05]  /*22e0*/  @P0 BRA `(.L_x_200) ;  /* 0x0000000000ec0947 */ /* 0x000fea0003800000 */
[----:B------:R-:W-:Y:S01]  /*22f0*/  ISETP.NE.AND P0, PT, R26, 0x3, PT ;  /* 0x000000031a00780c */ /* 0x000fe20003f05270 */
[----:B------:R-:W-:Y:S01]  /*2300*/  BSSY.RECONVERGENT B2, `(.L_x_201) ;  /* 0x000001b000027945 */ /* 0x000fe20003800200 */
[----:B------:R-:W-:Y:S01]  /*2310*/  HFMA2 R2, -RZ, RZ, 0, 0 ;  /* 0x00000000ff027431 */ /* 0x000fe200000001ff */
[----:B------:R-:W-:Y:S02]  /*2320*/  ISETP.GE.U32.AND P1, PT, R5, 0x3, PT ;  /* 0x000000030500780c */ /* 0x000fe40003f26070 */
[----:B------:R-:W-:-:S08]  /*2330*/  MOV R16, R0 ;  /* 0x0000000000107202 */ /* 0x000fd00000000f00 */
[----:B------:R-:W-:Y:S05]  /*2340*/  @!P0 BRA `(.L_x_202) ;  /* 0x0000000000588947 */ /* 0x000fea0003800000 */
[----:B------:R-:W-:Y:S01]  /*2350*/  IMAD R2, R11, R17, R0 ;  /* 0x000000110b027224 */ /* 0x000fe200078e0200 */
[----:B------:R-:W-:Y:S01]  /*2360*/  ISETP.NE.AND P0, PT, R26, RZ, PT ;  /* 0x000000ff1a00720c */ /* 0x000fe20003f05270 */
[----:B------:R-:W-:-:S03]  /*2370*/  IMAD.MOV.U32 R16, RZ, RZ, R8 ;  /* 0x000000ffff107224 */ /* 0x000fc600078e0008 */
[----:B------:R-:W-:Y:S02]  /*2380*/  LEA R18, R2, UR4, 0x2 ;  /* 0x0000000402127c11 */ /* 0x000fe4000f8e10ff */
[----:B------:R-:W-:Y:S04]  /*2390*/  LDS R2, [R10] ;  /* 0x000000000a027984 */ /* 0x000fe80000000800 */
[----:B------:R-:W0:Y:S02]  /*23a0*/  LDS R19, [R18] ;  /* 0x0000000012137984 */ /* 0x000e240000000800 */
[----:B0-----:R-:W-:-:S04]  /*23b0*/  FADD R2, R2, -R19 ;  /* 0x8000001302027221 */ /* 0x001fc80000000000 */
[----:B------:R-:W-:Y:S01]  /*23c0*/  FFMA R2, R2, R2, RZ ;  /* 0x0000000202027223 */ /* 0x000fe200000000ff */
[----:B------:R-:W-:Y:S06]  /*23d0*/  @!P0 BRA `(.L_x_202) ;  /* 0x0000000000348947 */ /* 0x000fec0003800000 */
[----:B------:R-:W-:Y:S01]  /*23e0*/  ISETP.NE.AND P0, PT, R26, 0x1, PT ;  /* 0x000000011a00780c */ /* 0x000fe20003f05270 */
[----:B------:R-:W-:Y:S01]  /*23f0*/  LDS R16, [R14] ;  /* 0x000000000e107984 */ /* 0x000fe20000000800 */
[----:B------:R-:W-:-:S05]  /*2400*/  LEA R22, R3, R18, 0x2 ;  /* 0x0000001203167211 */ /* 0x000fca00078e10ff */
[----:B------:R-:W0:Y:S06]  /*2410*/  LDS R19, [R22] ;  /* 0x0000000016137984 */ /* 0x000e2c0000000800 */
[----:B------:R-:W-:Y:S01]  /*2420*/  @P0 LEA R20, R3, R22, 0x2 ;  /* 0x0000001603140211 */ /* 0x000fe200078e10ff */
[----:B------:R-:W-:Y:S04]  /*2430*/  @P0 LDS R18, [R15] ;  /* 0x000000000f120984 */ /* 0x000fe80000000800 */
[----:B------:R-:W1:Y:S01]  /*2440*/  @P0 LDS R21, [R20] ;  /* 0x0000000014150984 */ /* 0x000e620000000800 */
[----:B0-----:R-:W-:Y:S01]  /*2450*/  FADD R19, R16, -R19 ;  /* 0x8000001310137221 */ /* 0x001fe20000000000 */
[----:B------:R-:W-:Y:S01]  /*2460*/  IMAD.MOV.U32 R16, RZ, RZ, R12 ;  /* 0x000000ffff107224 */ /* 0x000fe200078e000c */
[----:B------:R-:W-:-:S02]  /*2470*/  @P0 MOV R16, R24 ;  /* 0x0000001800100202 */ /* 0x000fc40000000f00 */
[----:B------:R-:W-:Y:S01]  /*2480*/  FFMA R2, R19, R19, R2 ;  /* 0x0000001313027223 */ /* 0x000fe20000000002 */
[----:B-1----:R-:W-:-:S04]  /*2490*/  @P0 FADD R21, R18, -R21 ;  /* 0x8000001512150221 */ /* 0x002fc80000000000 */
[----:B------:R-:W-:-:S07]  /*24a0*/  @P0 FFMA R2, R21, R21, R2 ;  /* 0x0000001515020223 */ /* 0x000fce0000000002 */
.L_x_202:
[----:B------:R-:W-:Y:S05]  /*24b0*/  BSYNC.RECONVERGENT B2 ;  /* 0x0000000000027941 */ /* 0x000fea0003800200 */
.L_x_201:
[----:B------:R-:W-:Y:S05]  /*24c0*/  @!P1 BRA `(.L_x_200) ;  /* 0x0000000000749947 */ /* 0x000fea0003800000 */
.L_x_203:
[-CC-:B------:R-:W-:Y:S02]  /*24d0*/  IMAD R18, R0, R17.reuse, R16.reuse ;  /* 0x0000001100127224 */ /* 0x180fe400078e0210 */
[--C-:B------:R-:W-:Y:S02]  /*24e0*/  IMAD R19, R11, R17, R16.reuse ;  /* 0x000000110b137224 */ /* 0x100fe400078e0210 */
[----:B------:R-:W-:Y:S01]  /*24f0*/  IMAD R16, R3, 0x4, R16 ;  /* 0x0000000403107824 */ /* 0x000fe200078e0210 */
[----:B------:R-:W-:Y:S02]  /*2500*/  LEA R22, R18, R7, 0x2 ;  /* 0x0000000712167211 */ /* 0x000fe400078e10ff */
[----:B------:R-:W-:Y:S02]  /*2510*/  LEA R28, R19, UR4, 0x2 ;  /* 0x00000004131c7c11 */ /* 0x000fe4000f8e10ff */
[----:B------:R-:W-:Y:S01]  /*2520*/  ISETP.GE.AND P0, PT, R16, R17, PT ;  /* 0x000000111000720c */ /* 0x000fe20003f06270 */
[----:B------:R-:W-:Y:S01]  /*2530*/  LDS R25, [R22] ;  /* 0x0000000016197984 */ /* 0x000fe20000000800 */
[C---:B------:R-:W-:Y:S01]  /*2540*/  LEA R29, R3.reuse, R28, 0x2 ;  /* 0x0000001c031d7211 */ /* 0x040fe200078e10ff */
[----:B------:R-:W-:-:S02]  /*2550*/  IMAD R27, R3, 0x4, R22 ;  /* 0x00000004031b7824 */ /* 0x000fc400078e0216 */
[----:B------:R0:W1:Y:S04]  /*2560*/  LDS R20, [R28] ;  /* 0x000000001c147984 */ /* 0x0000680000000800 */
[----:B------:R2:W-:Y:S01]  /*2570*/  LDS R19, [R29] ;  /* 0x000000001d137984 */ /* 0x0005e20000000800 */
[----:B0-----:R-:W-:-:S03]  /*2580*/  LEA R28, R3, R27, 0x2 ;  /* 0x0000001b031c7211 */ /* 0x001fc600078e10ff */
[----:B------:R-:W0:Y:S01]  /*2590*/  LDS R18, [R27] ;  /* 0x000000001b127984 */ /* 0x000e220000000800 */
[C---:B--2---:R-:W-:Y:S01]  /*25a0*/  IMAD R29, R3.reuse, 0x4, R29 ;  /* 0x00000004031d7824 */ /* 0x044fe200078e021d */
[----:B------:R-:W-:-:S04]  /*25b0*/  LEA R23, R3, R28, 0x2 ;  /* 0x0000001c03177211 */ /* 0x000fc800078e10ff */
[----:B------:R-:W-:Y:S01]  /*25c0*/  LEA R22, R3, R29, 0x2 ;  /* 0x0000001d03167211 */ /* 0x000fe200078e10ff */
[----:B------:R-:W-:Y:S04]  /*25d0*/  LDS R21, [R29] ;  /* 0x000000001d157984 */ /* 0x000fe80000000800 */
[----:B------:R-:W-:Y:S04]  /*25e0*/  LDS R23, [R23] ;  /* 0x0000000017177984 */ /* 0x000fe80000000800 */
[----:B------:R-:W2:Y:S01]  /*25f0*/  LDS R22, [R22] ;  /* 0x0000000016167984 */ /* 0x000ea20000000800 */
[----:B-1----:R-:W-:-:S03]  /*2600*/  FADD R25, R25, -R20 ;  /* 0x8000001419197221 */ /* 0x002fc60000000000 */
[----:B------:R-:W1:Y:S01]  /*2610*/  LDS R20, [R28] ;  /* 0x000000001c147984 */ /* 0x000e620000000800 */
[----:B------:R-:W-:Y:S01]  /*2620*/  FFMA R2, R25, R25, R2 ;  /* 0x0000001919027223 */ /* 0x000fe20000000002 */
[----:B0-----:R-:W-:-:S04]  /*2630*/  FADD R19, R18, -R19 ;  /* 0x8000001312137221 */ /* 0x001fc80000000000 */
[----:B------:R-:W-:Y:S01]  /*2640*/  FFMA R2, R19, R19, R2 ;  /* 0x0000001313027223 */ /* 0x000fe20000000002 */
[----:B--2---:R-:W-:Y:S01]  /*2650*/  FADD R19, R23, -R22 ;  /* 0x8000001617137221 */ /* 0x004fe20000000000 */
[----:B-1----:R-:W-:-:S04]  /*2660*/  FADD R21, R20, -R21 ;  /* 0x8000001514157221 */ /* 0x002fc80000000000 */
[----:B------:R-:W-:-:S04]  /*2670*/  FFMA R2, R21, R21, R2 ;  /* 0x0000001515027223 */ /* 0x000fc80000000002 */
[----:B------:R-:W-:Y:S01]  /*2680*/  FFMA R2, R19, R19, R2 ;  /* 0x0000001313027223 */ /* 0x000fe20000000002 */
[----:B------:R-:W-:Y:S06]  /*2690*/  @!P0 BRA `(.L_x_203) ;  /* 0xfffffffc008c8947 */ /* 0x000fec000383ffff */
.L_x_200:
[----:B------:R-:W-:Y:S05]  /*26a0*/  BSYNC.RECONVERGENT B1 ;  /* 0x0000000000017941 */ /* 0x000fea0003800200 */
.L_x_199:
[----:B------:R-:W-:Y:S02]  /*26b0*/  ISETP.GE.U32.AND P0, PT, R3, 0x2, PT ;  /* 0x000000020300780c */ /* 0x000fe40003f06070 */
[----:B------:R-:W-:-:S05]  /*26c0*/  MOV R20, R2 ;  /* 0x0000000200147202 */ /* 0x000fca0000000f00 */
[----:B------:R0:W-:Y:S01]  /*26d0*/  STS [R13], R20 ;  /* 0x000000140d007388 */ /* 0x0001e20000000800 */
[----:B------:R-:W-:Y:S06]  /*26e0*/  BAR.SYNC.DEFER_BLOCKING 0x0 ;  /* 0x0000000000007b1d */ /* 0x000fec0000010000 */
[----:B------:R-:W-:Y:S05]  /*26f0*/  @!P0 BRA `(.L_x_204) ;  /* 0x0000000000308947 */ /* 0x000fea0003800000 */
[----:B------:R-:W-:-:S07]  /*2700*/  MOV R2, R3 ;  /* 0x0000000300027202 */ /* 0x000fce0000000f00 */
.L_x_205:
[----:B------:R-:W-:-:S04]  /*2710*/  SHF.R.U32.HI R19, RZ, 0x1, R2 ;  /* 0x00000001ff137819 */ /* 0x000fc80000011602 */
[----:B------:R-:W-:-:S13]  /*2720*/  ISETP.GE.U32.AND P0, PT, R0, R19, PT ;  /* 0x000000130000720c */ /* 0x000fda0003f06070 */
[----:B------:R-:W-:Y:S01]  /*2730*/  @!P0 IMAD R16, R19, 0x4, R13 ;  /* 0x0000000413108824 */ /* 0x000fe200078e020d */
[----:B------:R-:W-:Y:S05]  /*2740*/  @!P0 LDS R17, [R13] ;  /* 0x000000000d118984 */ /* 0x000fea0000000800 */
[----:B------:R-:W1:Y:S02]  /*2750*/  @!P0 LDS R16, [R16] ;  /* 0x0000000010108984 */ /* 0x000e640000000800 */
[----:B-1----:R-:W-:-:S05]  /*2760*/  @!P0 FADD R18, R16, R17 ;  /* 0x0000001110128221 */ /* 0x002fca0000000000 */
[----:B------:R1:W-:Y:S01]  /*2770*/  @!P0 STS [R13], R18 ;  /* 0x000000120d008388 */ /* 0x0003e20000000800 */
[----:B------:R-:W-:Y:S01]  /*2780*/  BAR.SYNC.DEFER_BLOCKING 0x0 ;  /* 0x0000000000007b1d */ /* 0x000fe20000010000 */
[----:B------:R-:W-:Y:S02]  /*2790*/  ISETP.GT.U32.AND P0, PT, R2, 0x3, PT ;  /* 0x000000030200780c */ /* 0x000fe40003f04070 */
[----:B------:R-:W-:-:S11]  /*27a0*/  MOV R2, R19 ;  /* 0x0000001300027202 */ /* 0x000fd60000000f00 */
[----:B-1----:R-:W-:Y:S05]  /*27b0*/  @P0 BRA `(.L_x_205) ;  /* 0xfffffffc00d40947 */ /* 0x002fea000383ffff */
.L_x_204:
[----:B------:R-:W1:Y:S01]  /*27c0*/  S2UR UR6, SR_CgaCtaId ;  /* 0x00000000000679c3 */ /* 0x000e620000008800 */
[----:B------:R-:W-:Y:S01]  /*27d0*/  ISETP.NE.AND P0, PT, R0, RZ, PT ;  /* 0x000000ff0000720c */ /* 0x000fe20003f05270 */
[----:B------:R-:W-:Y:S02]  /*27e0*/  UMOV UR5, 0x400 ;  /* 0x0000040000057882 */ /* 0x000fe40000000000 */
[----:B-1----:R-:W-:-:S10]  /*27f0*/  ULEA UR5, UR6, UR5, 0x18 ;  /* 0x0000000506057291 */ /* 0x002fd4000f8ec0ff */
[----:B0-----:R-:W0:Y:S01]  /*2800*/  @!P0 LDS R20, [UR5] ;  /* 0x00000005ff148984 */ /* 0x001e220008000800 */
[----:B------:R-:W1:Y:S01]  /*2810*/  LDCU UR5, c[0x0][0x3a0] ;  /* 0x00007400ff0577ac */ /* 0x000e620008000800 */
[----:B0-----:R-:W-:-:S04]  /*2820*/  FSETP.GEU.AND P0, PT, R20, R9, PT ;  /* 0x000000091400720b */ /* 0x001fc80003f0e000 */
[C---:B------:R-:W-:Y:S02]  /*2830*/  SEL R6, R11.reuse, R6, !P0 ;  /* 0x000000060b067207 */ /* 0x040fe40004000000 */
[----:B------:R-:W-:Y:S02]  /*2840*/  IADD3 R11, PT, PT, R11, 0x1, RZ ;  /* 0x000000010b0b7810 */ /* 0x000fe40007ffe0ff */
[----:B------:R-:W-:Y:S02]  /*2850*/  FSEL R9, R20, R9, !P0 ;  /* 0x0000000914097208 */ /* 0x000fe40004000000 */
[----:B-1----:R-:W-:-:S13]  /*2860*/  ISETP.NE.AND P1, PT, R11, UR5, PT ;  /* 0x000000050b007c0c */ /* 0x002fda000bf25270 */
[----:B------:R-:W-:Y:S05]  /*2870*/  @P1 BRA `(.L_x_206) ;  /* 0xfffffff800881947 */ /* 0x000fea000383ffff */
.L_x_198:
[----:B------:R-:W-:Y:S05]  /*2880*/  BSYNC.RECONVERGENT B0 ;  /* 0x0000000000007941 */ /* 0x000fea0003800200 */
.L_x_197:
[----:B------:R-:W5:Y:S02]  /*2890*/  LDC.64 R2, c[0x0][0x390] ;  /* 0x0000e400ff027b82 */ /* 0x000f640000000a00 */
[----:B-----5:R-:W-:-:S05]  /*28a0*/  IMAD.WIDE.U32 R2, R4, 0x4, R2 ;  /* 0x0000000404027825 */ /* 0x020fca00078e0002 */
[----:B------:R-:W5:Y:S02]  /*28b0*/  LDG.E R5, desc[UR8][R2.64] ;  /* 0x0000000802057981 */ /* 0x000f64000c1e1900 */
[----:B-----5:R-:W-:-:S13]  /*28c0*/  ISETP.NE.AND P0, PT, R6, R5, PT ;  /* 0x000000050600720c */ /* 0x020fda0003f05270 */
[----:B------:R-:W-:Y:S05]  /*28d0*/  @!P0 EXIT ;  /* 0x000000000000894d */ /* 0x000fea0003800000 */
[----:B------:R-:W-:Y:S01]  /*28e0*/  STG.E desc[UR8][R2.64], R6 ;  /* 0x0000000602007986 */ /* 0x000fe2000c101908 */
[----:B------:R-:W-:Y:S05]  /*28f0*/  EXIT ;  /* 0x000000000000794d */ /* 0x000fea0003800000 */
.L_x_207:
        /* <DEDUP_REMOVED lines=16> */
.L_x_223:


//--------------------- .text._Z20findNearestCentroidsPKfS0_Pjiii --------------------------
	.section	.text._Z20findNearestCentroidsPKfS0_Pjiii,"ax",@progbits
	.align	128
        .global         _Z20findNearestCentroidsPKfS0_Pjiii
        .type           _Z20findNearestCentroidsPKfS0_Pjiii,@function
        .size           _Z20findNearestCentroidsPKfS0_Pjiii,(.L_x_224 - _Z20findNearestCentroidsPKfS0_Pjiii)
        .other          _Z20findNearestCentroidsPKfS0_Pjiii,@"STO_CUDA_ENTRY STV_DEFAULT"
_Z20findNearestCentroidsPKfS0_Pjiii:
.text._Z20findNearestCentroidsPKfS0_Pjiii:
[----:B------:R-:W-:Y:S01]  /*0000*/  LDC R1, c[0x0][0x37c] ;  /* 0x0000df00ff017b82 */ /* 0x000fe20000000800 */
[----:B------:R-:W0:Y:S07]  /*0010*/  S2R R0, SR_TID.X ;  /* 0x0000000000007919 */ /* 0x000e2e0000002100 */
[----:B------:R-:W0:Y:S01]  /*0020*/  S2UR UR4, SR_CTAID.X ;  /* 0x00000000000479c3 */ /* 0x000e220000002500 */
[----:B------:R-:W1:Y:S07]  /*0030*/  LDCU UR5, c[0x0][0x398] ;  /* 0x00007300ff0577ac */ /* 0x000e6e0008000800 */
[----:B------:R-:W0:Y:S02]  /*0040*/  LDC R3, c[0x0][0x360] ;  /* 0x0000d800ff037b82 */ /* 0x000e240000000800 */
[----:B0-----:R-:W-:-:S05]  /*0050*/  IMAD R2, R3, UR4, R0 ;  /* 0x0000000403027c24 */ /* 0x001fca000f8e0200 */
[----:B-1----:R-:W-:-:S13]  /*0060*/  ISETP.GE.AND P0, PT, R2, UR5, PT ;  /* 0x0000000502007c0c */ /* 0x002fda000bf06270 */
[----:B------:R-:W-:Y:S05]  /*0070*/  @P0 EXIT ;  /* 0x000000000000094d */ /* 0x000fea0003800000 */
[----:B------:R-:W0:Y:S01]  /*0080*/  LDCU UR4, c[0x0][0x39c] ;  /* 0x00007380ff0477ac */ /* 0x000e220008000800 */
[----:B------:R-:W-:Y:S01]  /*0090*/  IMAD.MOV.U32 R4, RZ, RZ, RZ ;  /* 0x000000ffff047224 */ /* 0x000fe200078e00ff */
[----:B------:R-:W1:Y:S01]  /*00a0*/  LDCU.64 UR6, c[0x0][0x358] ;  /* 0x00006b00ff0677ac */ /* 0x000e620008000a00 */
[----:B0-----:R-:W-:-:S09]  /*00b0*/  UISETP.GE.AND UP0, UPT, UR4, 0x1, UPT ;  /* 0x000000010400788c */ /* 0x001fd2000bf06270 */
[----:B-1----:R-:W-:Y:S05]  /*00c0*/  BRA.U !UP0, `(.L_x_208) ;  /* 0x0000000908d07547 */ /* 0x002fea000b800000 */
[----:B------:R-:W0:Y:S01]  /*00d0*/  I2F.U32.RP R9, R3 ;  /* 0x0000000300097306 */ /* 0x000e220000209000 */
[----:B------:R-:W1:Y:S01]  /*00e0*/  LDCU UR4, c[0x0][0x3a0] ;  /* 0x00007400ff0477ac */ /* 0x000e620008000800 */
[----:B------:R-:W-:Y:S01]  /*00f0*/  IMAD.IADD R6, R3, 0x1, R0 ;  /* 0x0000000103067824 */ /* 0x000fe200078e0200 */
[----:B------:R-:W2:Y:S01]  /*0100*/  S2UR UR5, SR_CgaCtaId ;  /* 0x00000000000579c3 */ /* 0x000ea20000008800 */
[----:B------:R-:W-:Y:S01]  /*0110*/  IMAD.MOV.U32 R19, RZ, RZ, RZ ;  /* 0x000000ffff137224 */ /* 0x000fe200078e00ff */
[----:B------:R-:W3:Y:S01]  /*0120*/  LDCU.64 UR8, c[0x0][0x380] ;  /* 0x00007000ff0877ac */ /* 0x000ee20008000a00 */
[C---:B------:R-:W-:Y:S02]  /*0130*/  IMAD.IADD R18, R6.reuse, 0x1, R3 ;  /* 0x0000000106127824 */ /* 0x040fe400078e0203 */
[----:B0-----:R-:W0:Y:S01]  /*0140*/  MUFU.RCP R9, R9 ;  /* 0x0000000900097308 */ /* 0x001e220000001000 */
[C---:B-1----:R-:W-:Y:S02]  /*0150*/  ISETP.GE.AND P0, PT, R6.reuse, UR4, PT ;  /* 0x0000000406007c0c */ /* 0x042fe4000bf06270 */
[----:B------:R-:W-:Y:S01]  /*0160*/  VIMNMX R7, PT, PT, R6, UR4, !PT ;  /* 0x0000000406077c48 */ /* 0x000fe2000ffe0100 */
[----:B0-----:R-:W-:-:S04]  /*0170*/  VIADD R4, R9, 0xffffffe ;  /* 0x0ffffffe09047836 */ /* 0x001fc80000000000 */
[----:B------:R0:W1:Y:S02]  /*0180*/  F2I.FTZ.U32.TRUNC.NTZ R5, R4 ;  /* 0x0000000400057305 */ /* 0x000064000021f000 */
[----:B0-----:R-:W-:Y:S02]  /*0190*/  IMAD.MOV.U32 R4, RZ, RZ, RZ ;  /* 0x000000ffff047224 */ /* 0x001fe400078e00ff */
[----:B-1----:R-:W-:-:S04]  /*01a0*/  IMAD.MOV R8, RZ, RZ, -R5 ;  /* 0x000000ffff087224 */ /* 0x002fc800078e0a05 */
[----:B------:R-:W-:Y:S01]  /*01b0*/  IMAD R11, R8, R3, RZ ;  /* 0x00000003080b7224 */ /* 0x000fe200078e02ff */
[----:B------:R-:W-:Y:S02]  /*01c0*/  SEL R8, RZ, 0x1, P0 ;  /* 0x00000001ff087807 */ /* 0x000fe40000000000 */
[----:B------:R-:W-:Y:S01]  /*01d0*/  ISETP.NE.U32.AND P0, PT, R3, RZ, PT ;  /* 0x000000ff0300720c */ /* 0x000fe20003f05070 */
[----:B------:R-:W-:Y:S01]  /*01e0*/  IMAD.HI.U32 R5, R5, R11, R4 ;  /* 0x0000000b05057227 */ /* 0x000fe200078e0004 */
[----:B------:R-:W-:-:S05]  /*01f0*/  IADD3 R4, PT, PT, R7, -R6, -R8 ;  /* 0x8000000607047210 */ /* 0x000fca0007ffe808 */
[----:B------:R-:W-:-:S04]  /*0200*/  IMAD.HI.U32 R9, R5, R4, RZ ;  /* 0x0000000405097227 */ /* 0x000fc800078e00ff */
[----:B------:R-:W-:-:S04]  /*0210*/  IMAD.MOV R5, RZ, RZ, -R9 ;  /* 0x000000ffff057224 */ /* 0x000fc800078e0a09 */
[----:B------:R-:W-:Y:S02]  /*0220*/  IMAD R4, R3, R5, R4 ;  /* 0x0000000503047224 */ /* 0x000fe400078e0204 */
[----:B------:R-:W-:Y:S01]  /*0230*/  IMAD R5, R2, UR4, RZ ;  /* 0x0000000402057c24 */ /* 0x000fe2000f8e02ff */
[----:B------:R-:W-:Y:S02]  /*0240*/  UMOV UR4, 0x400 ;  /* 0x0000040000047882 */ /* 0x000fe40000000000 */
[----:B------:R-:W-:Y:S01]  /*0250*/  ISETP.GE.U32.AND P1, PT, R4, R3, PT ;  /* 0x000000030400720c */ /* 0x000fe20003f26070 */
[----:B--2---:R-:W-:Y:S01]  /*0260*/  ULEA UR4, UR5, UR4, 0x18 ;  /* 0x0000000405047291 */ /* 0x004fe2000f8ec0ff */
[----:B------:R-:W-:-:S05]  /*0270*/  SHF.R.S32.HI R7, RZ, 0x1f, R5 ;  /* 0x0000001fff077819 */ /* 0x000fca0000011405 */
[----:B------:R-:W-:-:S06]  /*0280*/  LEA R20, R0, UR4, 0x2 ;  /* 0x0000000400147c11 */ /* 0x000fcc000f8e10ff */
[----:B------:R-:W-:Y:S02]  /*0290*/  @P1 IMAD.IADD R4, R4, 0x1, -R3 ;  /* 0x0000000104041824 */ /* 0x000fe400078e0a03 */
[----:B------:R-:W-:-:S03]  /*02a0*/  @P1 VIADD R9, R9, 0x1 ;  /* 0x0000000109091836 */ /* 0x000fc60000000000 */
[----:B------:R-:W-:Y:S02]  /*02b0*/  ISETP.GE.U32.AND P2, PT, R4, R3, PT ;  /* 0x000000030400720c */ /* 0x000fe40003f46070 */
[----:B------:R-:W-:-:S05]  /*02c0*/  IADD3 R4, P1, PT, R5, R0, RZ ;  /* 0x0000000005047210 */ /* 0x000fca0007f3e0ff */
[----:B------:R-:W-:Y:S01]  /*02d0*/  IMAD.X R11, RZ, RZ, R7, P1 ;  /* 0x000000ffff0b7224 */ /* 0x000fe200008e0607 */
[----:B---3--:R-:W-:-:S04]  /*02e0*/  LEA R10, P1, R4, UR8, 0x2 ;  /* 0x00000008040a7c11 */ /* 0x008fc8000f8210ff */
[----:B------:R-:W-:Y:S01]  /*02f0*/  LEA.HI.X R11, R4, UR9, R11, 0x2, P1 ;  /* 0x00000009040b7c11 */ /* 0x000fe200088f140b */
[----:B------:R-:W-:Y:S01]  /*0300*/  @P2 VIADD R9, R9, 0x1 ;  /* 0x0000000109092836 */ /* 0x000fe20000000000 */
[----:B------:R-:W-:Y:S01]  /*0310*/  @!P0 LOP3.LUT R9, RZ, R3, RZ, 0x33, !PT ;  /* 0x00000003ff098212 */ /* 0x000fe200078e33ff */
[----:B------:R-:W-:-:S04]  /*0320*/  IMAD.MOV.U32 R4, RZ, RZ, RZ ;  /* 0x000000ffff047224 */ /* 0x000fc800078e00ff */
[----:B------:R-:W-:Y:S02]  /*0330*/  IMAD.IADD R8, R8, 0x1, R9 ;  /* 0x0000000108087824 */ /* 0x000fe400078e0209 */
[----:B------:R-:W-:-:S03]  /*0340*/  IMAD.MOV.U32 R9, RZ, RZ, 0x7f7fffff ;  /* 0x7f7fffffff097424 */ /* 0x000fc600078e00ff */
[----:B------:R-:W-:-:S07]  /*0350*/  LOP3.LUT R21, R8, 0x3, RZ, 0xc0, !PT ;  /* 0x0000000308157812 */ /* 0x000fce00078ec0ff */
.L_x_216:
[----:B------:R-:W0:Y:S01]  /*0360*/  LDCU UR4, c[0x0][0x3a0] ;  /* 0x00007400ff0477ac */ /* 0x000e220008000800 */
[----:B------:R-:W-:Y:S01]  /*0370*/  BSSY.RECONVERGENT B0, `(.L_x_209) ;  /* 0x000006d000007945 */ /* 0x000fe20003800200 */
[----:B------:R-:W-:Y:S01]  /*0380*/  IMAD.MOV.U32 R24, RZ, RZ, RZ ;  /* 0x000000ffff187224 */ /* 0x000fe200078e00ff */
[----:B------:R-:W1:Y:S01]  /*0390*/  LDCU.128 UR12, c[0x0][0x380] ;  /* 0x00007000ff0c77ac */ /* 0x000e620008000c00 */
[----:B0-----:R-:W-:-:S13]  /*03a0*/  ISETP.GE.AND P0, PT, R0, UR4, PT ;  /* 0x0000000400007c0c */ /* 0x001fda000bf06270 */
[----:B-1----:R-:W-:Y:S05]  /*03b0*/  @P0 BRA `(.L_x_210) ;  /* 0x0000000400a00947 */ /* 0x002fea0003800000 */
[----:B------:R-:W-:Y:S01]  /*03c0*/  ISETP.NE.AND P1, PT, R21, 0x3, PT ;  /* 0x000000031500780c */ /* 0x000fe20003f25270 */
[----:B------:R-:W-:Y:S01]  /*03d0*/  IMAD R23, R19, UR4, RZ ;  /* 0x0000000413177c24 */ /* 0x000fe2000f8e02ff */
[----:B------:R-:W-:Y:S01]  /*03e0*/  BSSY.RECONVERGENT B1, `(.L_x_211) ;  /* 0x000002e000017945 */ /* 0x000fe20003800200 */
[----:B------:R-:W-:Y:S01]  /*03f0*/  ISETP.GE.U32.AND P0, PT, R8, 0x3, PT ;  /* 0x000000030800780c */ /* 0x000fe20003f06070 */
[----:B------:R-:W-:Y:S02]  /*0400*/  IMAD.MOV.U32 R24, RZ, RZ, RZ ;  /* 0x000000ffff187224 */ /* 0x000fe400078e00ff */
[----:B------:R-:W-:Y:S01]  /*0410*/  IMAD.MOV.U32 R28, RZ, RZ, R0 ;  /* 0x000000ffff1c7224 */ /* 0x000fe200078e0000 */
[----:B------:R-:W-:-:S06]  /*0420*/  SHF.R.S32.HI R22, RZ, 0x1f, R23 ;  /* 0x0000001fff167819 */ /* 0x000fcc0000011417 */
[----:B------:R-:W-:Y:S05]  /*0430*/  @!P1 BRA `(.L_x_212) ;  /* 0x0000000000a09947 */ /* 0x000fea0003800000 */
[----:B------:R-:W0:Y:S01]  /*0440*/  LDC.64 R12, c[0x0][0x388] ;  /* 0x0000e200ff0c7b82 */ /* 0x000e220000000a00 */
[----:B------:R-:W-:Y:S01]  /*0450*/  IADD3 R15, P1, PT, R23, R0, RZ ;  /* 0x00000000170f7210 */ /* 0x000fe20007f3e0ff */
[----:B------:R-:W2:Y:S04]  /*0460*/  LDG.E R24, desc[UR6][R10.64] ;  /* 0x000000060a187981 */ /* 0x000ea8000c1e1900 */
[----:B------:R-:W-:Y:S01]  /*0470*/  IMAD.X R16, RZ, RZ, R22, P1 ;  /* 0x000000ffff107224 */ /* 0x000fe200008e0616 */
[----:B0-----:R-:W-:-:S04]  /*0480*/  LEA R14, P1, R15, R12, 0x2 ;  /* 0x0000000c0f0e7211 */ /* 0x001fc800078210ff */
[----:B------:R-:W-:-:S06]  /*0490*/  LEA.HI.X R15, R15, R13, R16, 0x2, P1 ;  /* 0x0000000d0f0f7211 */ /* 0x000fcc00008f1410 */
[----:B------:R-:W2:Y:S01]  /*04a0*/  LDG.E R15, desc[UR6][R14.64] ;  /* 0x000000060e0f7981 */ /* 0x000ea2000c1e1900 */
[----:B------:R-:W-:Y:S01]  /*04b0*/  ISETP.NE.AND P1, PT, R21, RZ, PT ;  /* 0x000000ff1500720c */ /* 0x000fe20003f25270 */
[----:B------:R-:W-:Y:S02]  /*04c0*/  IMAD.MOV.U32 R28, RZ, RZ, R6 ;  /* 0x000000ffff1c7224 */ /* 0x000fe400078e0006 */
[----:B--2---:R-:W-:-:S04]  /*04d0*/  FADD R24, R24, -R15 ;  /* 0x8000000f18187221 */ /* 0x004fc80000000000 */
[----:B------:R-:W-:-:S06]  /*04e0*/  FFMA R24, R24, R24, RZ ;  /* 0x0000001818187223 */ /* 0x000fcc00000000ff */
[----:B------:R-:W-:Y:S05]  /*04f0*/  @!P1 BRA `(.L_x_212) ;  /* 0x0000000000709947 */ /* 0x000fea0003800000 */
[----:B------:R-:W0:Y:S01]  /*0500*/  LDCU.64 UR8, c[0x0][0x380] ;  /* 0x00007000ff0877ac */ /* 0x000e220008000a00 */
[----:B------:R-:W-:Y:S02]  /*0510*/  ISETP.NE.AND P1, PT, R21, 0x1, PT ;  /* 0x000000011500780c */ /* 0x000fe40003f25270 */
[----:B------:R-:W-:Y:S02]  /*0520*/  IADD3 R15, P2, PT, R5, R6, RZ ;  /* 0x00000006050f7210 */ /* 0x000fe40007f5e0ff */
[----:B------:R-:W-:-:S03]  /*0530*/  IADD3 R17, P3, PT, R6, R23, RZ ;  /* 0x0000001706117210 */ /* 0x000fc60007f7e0ff */
[----:B------:R-:W-:Y:S02]  /*0540*/  IMAD.X R16, RZ, RZ, R7, P2 ;  /* 0x000000ffff107224 */ /* 0x000fe400010e0607 */
[----:B------:R-:W-:Y:S01]  /*0550*/  IMAD.X R26, RZ, RZ, R22, P3 ;  /* 0x000000ffff1a7224 */ /* 0x000fe200018e0616 */
[----:B0-----:R-:W-:-:S04]  /*0560*/  LEA R14, P2, R15, UR8, 0x2 ;  /* 0x000000080f0e7c11 */ /* 0x001fc8000f8410ff */
[----:B------:R-:W-:Y:S02]  /*0570*/  LEA.HI.X R15, R15, UR9, R16, 0x2, P2 ;  /* 0x000000090f0f7c11 */ /* 0x000fe400090f1410 */
[CC--:B------:R-:W-:Y:S02]  /*0580*/  LEA R16, P3, R17.reuse, R12.reuse, 0x2 ;  /* 0x0000000c11107211 */ /* 0x0c0fe400078610ff */
[----:B------:R-:W-:Y:S01]  /*0590*/  @P1 IADD3 R25, P2, PT, R18, R23, RZ ;  /* 0x0000001712191210 */ /* 0x000fe20007f5e0ff */
[----:B------:R-:W2:Y:S01]  /*05a0*/  LDG.E R14, desc[UR6][R14.64] ;  /* 0x000000060e0e7981 */ /* 0x000ea2000c1e1900 */
[----:B------:R-:W-:Y:S02]  /*05b0*/  LEA.HI.X R17, R17, R13, R26, 0x2, P3 ;  /* 0x0000000d11117211 */ /* 0x000fe400018f141a */
[----:B------:R-:W-:Y:S01]  /*05c0*/  @P1 LEA R12, P3, R25, R12, 0x2 ;  /* 0x0000000c190c1211 */ /* 0x000fe200078610ff */
[----:B------:R-:W-:-:S03]  /*05d0*/  @P1 IMAD.X R26, RZ, RZ, R22, P2 ;  /* 0x000000ffff1a1224 */ /* 0x000fc600010e0616 */
[----:B------:R-:W2:Y:S02]  /*05e0*/  LDG.E R17, desc[UR6][R16.64] ;  /* 0x0000000610117981 */ /* 0x000ea4000c1e1900 */
[----:B------:R-:W-:Y:S02]  /*05f0*/  @P1 LEA.HI.X R13, R25, R13, R26, 0x2, P3 ;  /* 0x0000000d190d1211 */ /* 0x000fe400018f141a */
[----:B------:R-:W-:-:S04]  /*0600*/  @P1 IADD3 R25, P2, PT, R5, R18, RZ ;  /* 0x0000001205191210 */ /* 0x000fc80007f5e0ff */
[----:B------:R-:W3:Y:S01]  /*0610*/  @P1 LDG.E R13, desc[UR6][R12.64] ;  /* 0x000000060c0d1981 */ /* 0x000ee2000c1e1900 */
[----:B------:R-:W-:Y:S01]  /*0620*/  @P1 IMAD.X R28, RZ, RZ, R7, P2 ;  /* 0x000000ffff1c1224 */ /* 0x000fe200010e0607 */
[----:B------:R-:W-:-:S04]  /*0630*/  @P1 LEA R26, P2, R25, UR8, 0x2 ;  /* 0x00000008191a1c11 */ /* 0x000fc8000f8410ff */
[----:B------:R-:W-:-:S05]  /*0640*/  @P1 LEA.HI.X R27, R25, UR9, R28, 0x2, P2 ;  /* 0x00000009191b1c11 */ /* 0x000fca00090f141c */
[----:B------:R-:W3:Y:S01]  /*0650*/  @P1 LDG.E R26, desc[UR6][R26.64] ;  /* 0x000000061a1a1981 */ /* 0x000ee2000c1e1900 */
[----:B------:R-:W-:Y:S02]  /*0660*/  IMAD.MOV.U32 R28, RZ, RZ, R18 ;  /* 0x000000ffff1c7224 */ /* 0x000fe400078e0012 */
[----:B------:R-:W-:Y:S02]  /*0670*/  @P1 IMAD.IADD R28, R18, 0x1, R3 ;  /* 0x00000001121c1824 */ /* 0x000fe400078e0203 */
[----:B--2---:R-:W-:-:S04]  /*0680*/  FADD R25, R14, -R17 ;  /* 0x800000110e197221 */ /* 0x004fc80000000000 */
[----:B------:R-:W-:Y:S01]  /*0690*/  FFMA R24, R25, R25, R24 ;  /* 0x0000001919187223 */ /* 0x000fe20000000018 */
[----:B---3--:R-:W-:-:S04]  /*06a0*/  @P1 FADD R15, R26, -R13 ;  /* 0x8000000d1a0f1221 */ /* 0x008fc80000000000 */
[----:B------:R-:W-:-:S07]  /*06b0*/  @P1 FFMA R24, R15, R15, R24 ;  /* 0x0000000f0f181223 */ /* 0x000fce0000000018 */
.L_x_212:
[----:B------:R-:W-:Y:S05]  /*06c0*/  BSYNC.RECONVERGENT B1 ;  /* 0x0000000000017941 */ /* 0x000fea0003800200 */
.L_x_211:
[----:B------:R-:W-:Y:S05]  /*06d0*/  @!P0 BRA `(.L_x_210) ;  /* 0x0000000000d88947 */ /* 0x000fea0003800000 */
.L_x_213:
[-C--:B------:R-:W-:Y:S02]  /*06e0*/  IADD3 R14, P0, PT, R5, R28.reuse, RZ ;  /* 0x0000001c050e7210 */ /* 0x080fe40007f1e0ff */
[----:B------:R-:W-:-:S03]  /*06f0*/  IADD3 R12, P1, PT, R23, R28, RZ ;  /* 0x0000001c170c7210 */ /* 0x000fc60007f3e0ff */
[----:B------:R-:W-:Y:S01]  /*0700*/  IMAD.X R15, RZ, RZ, R7, P0 ;  /* 0x000000ffff0f7224 */ /* 0x000fe200000e0607 */
[----:B------:R-:W-:Y:S01]  /*0710*/  LEA R26, P0, R14, UR12, 0x2 ;  /* 0x0000000c0e1a7c11 */ /* 0x000fe2000f8010ff */
[----:B------:R-:W-:Y:S01]  /*0720*/  IMAD.X R13, RZ, RZ, R22, P1 ;  /* 0x000000ffff0d7224 */ /* 0x000fe200008e0616 */
[----:B------:R-:W-:Y:S02]  /*0730*/  LEA R16, P1, R12, UR14, 0x2 ;  /* 0x0000000e0c107c11 */ /* 0x000fe4000f8210ff */
[----:B------:R-:W-:Y:S02]  /*0740*/  LEA.HI.X R27, R14, UR13, R15, 0x2, P0 ;  /* 0x0000000d0e1b7c11 */ /* 0x000fe400080f140f */
[----:B------:R-:W-:-:S03]  /*0750*/  LEA.HI.X R17, R12, UR15, R13, 0x2, P1 ;  /* 0x0000000f0c117c11 */ /* 0x000fc600088f140d */
[----:B------:R-:W2:Y:S01]  /*0760*/  LDG.E R26, desc[UR6][R26.64] ;  /* 0x000000061a1a7981 */ /* 0x000ea2000c1e1900 */
[----:B------:R-:W-:-:S03]  /*0770*/  IMAD.IADD R28, R3, 0x1, R28 ;  /* 0x00000001031c7824 */ /* 0x000fc600078e021c */
[----:B------:R0:W2:Y:S02]  /*0780*/  LDG.E R29, desc[UR6][R16.64] ;  /* 0x00000006101d7981 */ /* 0x0000a4000c1e1900 */
[-C--:B------:R-:W-:Y:S02]  /*0790*/  IADD3 R12, P0, PT, R5, R28.reuse, RZ ;  /* 0x0000001c050c7210 */ /* 0x080fe40007f1e0ff */
[----:B------:R-:W-:-:S03]  /*07a0*/  IADD3 R13, P1, PT, R23, R28, RZ ;  /* 0x0000001c170d7210 */ /* 0x000fc60007f3e0ff */
[----:B------:R-:W-:Y:S01]  /*07b0*/  IMAD.X R15, RZ, RZ, R7, P0 ;  /* 0x000000ffff0f7224 */ /* 0x000fe200000e0607 */
[----:B------:R-:W-:Y:S01]  /*07c0*/  LEA R14, P0, R12, UR12, 0x2 ;  /* 0x0000000c0c0e7c11 */ /* 0x000fe2000f8010ff */
[----:B------:R-:W-:-:S03]  /*07d0*/  IMAD.X R25, RZ, RZ, R22, P1 ;  /* 0x000000ffff197224 */ /* 0x000fc600008e0616 */
[----:B------:R-:W-:Y:S02]  /*07e0*/  LEA.HI.X R15, R12, UR13, R15, 0x2, P0 ;  /* 0x0000000d0c0f7c11 */ /* 0x000fe400080f140f */
[----:B------:R-:W-:-:S04]  /*07f0*/  LEA R12, P0, R13, UR14, 0x2 ;  /* 0x0000000e0d0c7c11 */ /* 0x000fc8000f8010ff */
[----:B------:R-:W-:Y:S02]  /*0800*/  LEA.HI.X R13, R13, UR15, R25, 0x2, P0 ;  /* 0x0000000f0d0d7c11 */ /* 0x000fe400080f1419 */
[----:B------:R-:W3:Y:S04]  /*0810*/  LDG.E R25, desc[UR6][R14.64] ;  /* 0x000000060e197981 */ /* 0x000ee8000c1e1900 */
[----:B------:R1:W3:Y:S01]  /*0820*/  LDG.E R12, desc[UR6][R12.64] ;  /* 0x000000060c0c7981 */ /* 0x0002e2000c1e1900 */
[----:B------:R-:W-:-:S05]  /*0830*/  IMAD.IADD R28, R28, 0x1, R3 ;  /* 0x000000011c1c7824 */ /* 0x000fca00078e0203 */
[----:B0-----:R-:W-:-:S05]  /*0840*/  IADD3 R17, P0, PT, R5, R28, RZ ;  /* 0x0000001c05117210 */ /* 0x001fca0007f1e0ff */
[----:B------:R-:W-:Y:S01]  /*0850*/  IMAD.X R27, RZ, RZ, R7, P0 ;  /* 0x000000ffff1b7224 */ /* 0x000fe200000e0607 */
[----:B------:R-:W-:-:S04]  /*0860*/  LEA R16, P0, R17, UR12, 0x2 ;  /* 0x0000000c11107c11 */ /* 0x000fc8000f8010ff */
[----:B------:R-:W-:Y:S02]  /*0870*/  LEA.HI.X R17, R17, UR13, R27, 0x2, P0 ;  /* 0x0000000d11117c11 */ /* 0x000fe400080f141b */
[----:B-1----:R-:W-:-:S03]  /*0880*/  IADD3 R13, P0, PT, R23, R28, RZ ;  /* 0x0000001c170d7210 */ /* 0x002fc60007f1e0ff */
[----:B------:R0:W4:Y:S01]  /*0890*/  LDG.E R27, desc[UR6][R16.64] ;  /* 0x00000006101b7981 */ /* 0x000122000c1e1900 */
[----:B--2---:R-:W-:Y:S01]  /*08a0*/  FADD R29, R26, -R29 ;  /* 0x8000001d1a1d7221 */ /* 0x004fe20000000000 */
[----:B------:R-:W-:Y:S01]  /*08b0*/  IMAD.X R26, RZ, RZ, R22, P0 ;  /* 0x000000ffff1a7224 */ /* 0x000fe200000e0616 */
[----:B------:R-:W-:-:S04]  /*08c0*/  LEA R14, P0, R13, UR14, 0x2 ;  /* 0x0000000e0d0e7c11 */ /* 0x000fc8000f8010ff */
[----:B------:R-:W-:Y:S01]  /*08d0*/  LEA.HI.X R15, R13, UR15, R26, 0x2, P0 ;  /* 0x0000000f0d0f7c11 */ /* 0x000fe200080f141a */
[----:B------:R-:W-:-:S04]  /*08e0*/  IMAD.IADD R26, R28, 0x1, R3 ;  /* 0x000000011c1a7824 */ /* 0x000fc800078e0203 */
[----:B------:R-:W4:Y:S01]  /*08f0*/  LDG.E R14, desc[UR6][R14.64] ;  /* 0x000000060e0e7981 */ /* 0x000f22000c1e1900 */
[----:B------:R-:W-:Y:S01]  /*0900*/  IADD3 R13, P0, PT, R5, R26, RZ ;  /* 0x0000001a050d7210 */ /* 0x000fe20007f1e0ff */
[----:B------:R-:W-:-:S04]  /*0910*/  FFMA R24, R29, R29, R24 ;  /* 0x0000001d1d187223 */ /* 0x000fc80000000018 */
[----:B------:R-:W-:Y:S01]  /*0920*/  IMAD.X R28, RZ, RZ, R7, P0 ;  /* 0x000000ffff1c7224 */ /* 0x000fe200000e0607 */
[----:B0-----:R-:W-:-:S04]  /*0930*/  LEA R16, P0, R13, UR12, 0x2 ;  /* 0x0000000c0d107c11 */ /* 0x001fc8000f8010ff */
[----:B------:R-:W-:Y:S02]  /*0940*/  LEA.HI.X R17, R13, UR13, R28, 0x2, P0 ;  /* 0x0000000d0d117c11 */ /* 0x000fe400080f141c */
[----:B------:R-:W-:Y:S01]  /*0950*/  IADD3 R13, P0, PT, R23, R26, RZ ;  /* 0x0000001a170d7210 */ /* 0x000fe20007f1e0ff */
[----:B---3--:R-:W-:Y:S02]  /*0960*/  FADD R25, R25, -R12 ;  /* 0x8000000c19197221 */ /* 0x008fe40000000000 */
[----:B------:R-:W2:Y:S02]  /*0970*/  LDG.E R16, desc[UR6][R16.64] ;  /* 0x0000000610107981 */ /* 0x000ea4000c1e1900 */
[----:B------:R-:W-:Y:S01]  /*0980*/  IMAD.X R28, RZ, RZ, R22, P0 ;  /* 0x000000ffff1c7224 */ /* 0x000fe200000e0616 */
[----:B------:R-:W-:-:S04]  /*0990*/  LEA R12, P0, R13, UR14, 0x2 ;  /* 0x0000000e0d0c7c11 */ /* 0x000fc8000f8010ff */
[----:B------:R-:W-:-:S06]  /*09a0*/  LEA.HI.X R13, R13, UR15, R28, 0x2, P0 ;  /* 0x0000000f0d0d7c11 */ /* 0x000fcc00080f141c */
[----:B------:R-:W2:Y:S01]  /*09b0*/  LDG.E R13, desc[UR6][R12.64] ;  /* 0x000000060c0d7981 */ /* 0x000ea2000c1e1900 */
[----:B------:R-:W-:Y:S02]  /*09c0*/  IMAD.IADD R28, R26, 0x1, R3 ;  /* 0x000000011a1c7824 */ /* 0x000fe400078e0203 */
[----:B------:R-:W-:-:S03]  /*09d0*/  FFMA R24, R25, R25, R24 ;  /* 0x0000001919187223 */ /* 0x000fc60000000018 */
[----:B------:R-:W-:Y:S01]  /*09e0*/  ISETP.GE.AND P0, PT, R28, UR4, PT ;  /* 0x000000041c007c0c */ /* 0x000fe2000bf06270 */
[----:B----4-:R-:W-:-:S04]  /*09f0*/  FADD R27, R27, -R14 ;  /* 0x8000000e1b1b7221 */ /* 0x010fc80000000000 */
[----:B------:R-:W-:Y:S01]  /*0a00*/  FFMA R24, R27, R27, R24 ;  /* 0x0000001b1b187223 */ /* 0x000fe20000000018 */
[----:B--2---:R-:W-:-:S04]  /*0a10*/  FADD R15, R16, -R13 ;  /* 0x8000000d100f7221 */ /* 0x004fc80000000000 */
[----:B------:R-:W-:-:S03]  /*0a20*/  FFMA R24, R15, R15, R24 ;  /* 0x0000000f0f187223 */ /* 0x000fc60000000018 */
[----:B------:R-:W-:Y:S05]  /*0a30*/  @!P0 BRA `(.L_x_213) ;  /* 0xfffffffc00288947 */ /* 0x000fea000383ffff */
.L_x_210:
[----:B------:R-:W-:Y:S05]  /*0a40*/  BSYNC.RECONVERGENT B0 ;  /* 0x0000000000007941 */ /* 0x000fea0003800200 */
.L_x_209:
[----:B------:R-:W-:Y:S01]  /*0a50*/  ISETP.GE.U32.AND P0, PT, R3, 0x2, PT ;  /* 0x000000020300780c */ /* 0x000fe20003f06070 */
[----:B------:R0:W-:Y:S01]  /*0a60*/  STS [R20], R24 ;  /* 0x0000001814007388 */ /* 0x0001e20000000800 */
[----:B------:R-:W-:Y:S11]  /*0a70*/  BAR.SYNC.DEFER_BLOCKING 0x0 ;  /* 0x0000000000007b1d */ /* 0x000ff60000010000 */
[----:B0-----:R-:W-:Y:S05]  /*0a80*/  @!P0 BRA `(.L_x_214) ;  /* 0x0000000000308947 */ /* 0x001fea0003800000 */
[----:B------:R-:W-:-:S07]  /*0a90*/  IMAD.MOV.U32 R12, RZ, RZ, R3 ;  /* 0x000000ffff0c7224 */ /* 0x000fce00078e0003 */
.L_x_215:
[----:B------:R-:W-:-:S04]  /*0aa0*/  SHF.R.U32.HI R17, RZ, 0x1, R12 ;  /* 0x00000001ff117819 */ /* 0x000fc8000001160c */
[----:B------:R-:W-:-:S13]  /*0ab0*/  ISETP.GE.U32.AND P0, PT, R0, R17, PT ;  /* 0x000000110000720c */ /* 0x000fda0003f06070 */
[----:B------:R-:W-:Y:S01]  /*0ac0*/  @!P0 IMAD R13, R17, 0x4, R20 ;  /* 0x00000004110d8824 */ /* 0x000fe200078e0214 */
[----:B------:R-:W-:Y:S05]  /*0ad0*/  @!P0 LDS R14, [R20] ;  /* 0x00000000140e8984 */ /* 0x000fea0000000800 */
[----:B------:R-:W0:Y:S02]  /*0ae0*/  @!P0 LDS R13, [R13] ;  /* 0x000000000d0d8984 */ /* 0x000e240000000800 */
[----:B0-----:R-:W-:-:S05]  /*0af0*/  @!P0 FADD R15, R13, R14 ;  /* 0x0000000e0d0f8221 */ /* 0x001fca0000000000 */
[----:B------:R0:W-:Y:S01]  /*0b00*/  @!P0 STS [R20], R15 ;  /* 0x0000000f14008388 */ /* 0x0001e20000000800 */
[----:B------:R-:W-:Y:S01]  /*0b10*/  BAR.SYNC.DEFER_BLOCKING 0x0 ;  /* 0x0000000000007b1d */ /* 0x000fe20000010000 */
[----:B------:R-:W-:Y:S01]  /*0b20*/  ISETP.GT.U32.AND P0, PT, R12, 0x3, PT ;  /* 0x000000030c00780c */ /* 0x000fe20003f04070 */
[----:B------:R-:W-:-:S12]  /*0b30*/  IMAD.MOV.U32 R12, RZ, RZ, R17 ;  /* 0x000000ffff0c7224 */ /* 0x000fd800078e0011 */
[----:B0-----:R-:W-:Y:S05]  /*0b40*/  @P0 BRA `(.L_x_215) ;  /* 0xfffffffc00d40947 */ /* 0x001fea000383ffff */
.L_x_214:
[----:B------:R-:W0:Y:S01]  /*0b50*/  S2UR UR5, SR_CgaCtaId ;  /* 0x00000000000579c3 */ /* 0x000e220000008800 */
[----:B------:R-:W-:Y:S01]  /*0b60*/  ISETP.NE.AND P0, PT, R0, RZ, PT ;  /* 0x000000ff0000720c */ /* 0x000fe20003f05270 */
[----:B------:R-:W-:Y:S02]  /*0b70*/  UMOV UR4, 0x400 ;  /* 0x0000040000047882 */ /* 0x000fe40000000000 */
[----:B0-----:R-:W-:-:S10]  /*0b80*/  ULEA UR4, UR5, UR4, 0x18 ;  /* 0x0000000405047291 */ /* 0x001fd4000f8ec0ff */
[----:B------:R-:W0:Y:S01]  /*0b90*/  @!P0 LDS R24, [UR4] ;  /* 0x00000004ff188984 */ /* 0x000e220008000800 */
[----:B------:R-:W1:Y:S01]  /*0ba0*/  LDCU UR4, c[0x0][0x39c] ;  /* 0x00007380ff0477ac */ /* 0x000e620008000800 */
[----:B0-----:R-:W-:-:S04]  /*0bb0*/  FSETP.GEU.AND P0, PT, R24, R9, PT ;  /* 0x000000091800720b */ /* 0x001fc80003f0e000 */
[C---:B------:R-:W-:Y:S01]  /*0bc0*/  SEL R4, R19.reuse, R4, !P0 ;  /* 0x0000000413047207 */ /* 0x040fe20004000000 */
[----:B------:R-:W-:Y:S01]  /*0bd0*/  VIADD R19, R19, 0x1 ;  /* 0x0000000113137836 */ /* 0x000fe20000000000 */
[----:B------:R-:W-:-:S04]  /*0be0*/  FSEL R9, R24, R9, !P0 ;  /* 0x0000000918097208 */ /* 0x000fc80004000000 */
[----:B-1----:R-:W-:-:S13]  /*0bf0*/  ISETP.NE.AND P1, PT, R19, UR4, PT ;  /* 0x0000000413007c0c */ /* 0x002fda000bf25270 */
[----:B------:R-:W-:Y:S05]  /*0c00*/  @P1 BRA `(.L_x_216) ;  /* 0xfffffff400d41947 */ /* 0x000fea000383ffff */
.L_x_208:
[----:B------:R-:W0:Y:S02]  /*0c10*/  LDC.64 R6, c[0x0][0x390] ;  /* 0x0000e400ff067b82 */ /* 0x000e240000000a00 */
[----:B0-----:R-:W-:-:S05]  /*0c20*/  IMAD.WIDE R2, R2, 0x4, R6 ;  /* 0x0000000402027825 */ /* 0x001fca00078e0206 */
[----:B------:R-:W2:Y:S02]  /*0c30*/  LDG.E R5, desc[UR6][R2.64] ;  /* 0x0000000602057981 */ /* 0x000ea4000c1e1900 */
[----:B--2---:R-:W-:-:S13]  /*0c40*/  ISETP.NE.AND P0, PT, R4, R5, PT ;  /* 0x000000050400720c */ /* 0x004fda0003f05270 */
[----:B------:R-:W-:Y:S05]  /*0c50*/  @!P0 EXIT ;  /* 0x000000000000894d */ /* 0x000fea0003800000 */
[----:B------:R-:W-:Y:S01]  /*0c60*/  STG.E desc[UR6][R2.64], R4 ;  /* 0x0000000402007986 */ /* 0x000fe2000c101906 */
[----:B------:R-:W-:Y:S05]  /*0c70*/  EXIT ;  /* 0x000000000000794d */ /* 0x000fea0003800000 */
.L_x_217:
        /* <DEDUP_REMOVED lines=16> */
.L_x_224:


//--------------------- .nv.shared._Z6dividePfPjjj --------------------------
	.section	.nv.shared._Z6dividePfPjjj,"aw",@nobits
	.sectionflags	@""
	.align	16
	.zero		1024


//--------------------- .nv.shared.reserved.0     --------------------------
	.section	.nv.shared.reserved.0,"aw",@nobits
	.weak		__nv_reservedSMEM_offset_0_alias
	.size		__nv_reservedSMEM_offset_0_alias, 0, 64
	.other		__nv_reservedSMEM_offset_0_alias,@"STO_CUDA_RESERVED_SHARED STV_DEFAULT"
__nv_reservedSMEM_offset_0_alias:
	.zero		0
	.zero		64


//--------------------- .nv.shared._Z11set_to_zeroPjj --------------------------
	.section	.nv.shared._Z11set_to_zeroPjj,"aw",@nobits
	.sectionflags	@""
	.align	16
	.zero		1024


//--------------------- .nv.shared._Z11set_to_zeroPfj --------------------------
	.section	.nv.shared._Z11set_to_zeroPfj,"aw",@nobits
	.sectionflags	@""
	.align	16
	.zero		1024


//--------------------- .nv.shared._Z16update_centroidsPfPjS_S0_6Params --------------------------
	.section	.nv.shared._Z16update_centroidsPfPjS_S0_6Params,"aw",@nobits
	.sectionflags	@""
	.align	16
	.zero		1024


//--------------------- .nv.shared._Z13assign_pointsPfS_Pj6Params --------------------------
	.section	.nv.shared._Z13assign_pointsPfS_Pj6Params,"aw",@nobits
	.sectionflags	@""
	.align	16
.nv.shared._Z13assign_pointsPfS_Pj6Params:
	.zero		1536


//--------------------- .nv.shared._Z20findNearestCentroidsPKfS0_Pjiii --------------------------
	.section	.nv.shared._Z20findNearestCentroidsPKfS0_Pjiii,"aw",@nobits
	.sectionflags	@""
	.align	16
.nv.shared._Z20findNearestCentroidsPKfS0_Pjiii:
	.zero		1536


//--------------------- .nv.constant0._Z6dividePfPjjj --------------------------
	.section	.nv.constant0._Z6dividePfPjjj,"a",@progbits
	.sectionflags	@""
	.align	4
.nv.constant0._Z6dividePfPjjj:
	.zero		920


//--------------------- .nv.constant0._Z11set_to_zeroPjj --------------------------
	.section	.nv.constant0._Z11set_to_zeroPjj,"a",@progbits
	.sectionflags	@""
	.align	4
.nv.constant0._Z11set_to_zeroPjj:
	.zero		908


//--------------------- .nv.constant0._Z11set_to_zeroPfj --------------------------
	.section	.nv.constant0._Z11set_to_zeroPfj,"a",@progbits
	.sectionflags	@""
	.align	4
.nv.constant0._Z11set_to_zeroPfj:
	.zero		908


//--------------------- .nv.constant0._Z16update_centroidsPfPjS_S0_6Params --------------------------
	.section	.nv.constant0._Z16update_centroidsPfPjS_S0_6Params,"a",@progbits
	.sectionflags	@""
	.align	4
.nv.constant0._Z16update_centroidsPfPjS_S0_6Params:
	.zero		940


//--------------------- .nv.constant0._Z13assign_pointsPfS_Pj6Params --------------------------
	.section	.nv.constant0._Z13assign_pointsPfS_Pj6Params,"a",@progbits
	.sectionflags	@""
	.align	4
.nv.constant0._Z13assign_pointsPfS_Pj6Params:
	.zero		932


//--------------------- .nv.constant0._Z20findNearestCentroidsPKfS0_Pjiii --------------------------
	.section	.nv.constant0._Z20findNearestCentroidsPKfS0_Pjiii,"a",@progbits
	.sectionflags	@""
	.align	4
.nv.constant0._Z20findNearestCentroidsPKfS0_Pjiii:
	.zero		932


//--------------------- SYMBOLS --------------------------

	.type		.nv.reservedSmem.offset0,@object
	.size		.nv.reservedSmem.offset0,0x4
	.type		.nv.reservedSmem.cap,@object
	.size		.nv.reservedSmem.cap,0x4
